	.target	sm_90a

	.elftype	@"ET_EXEC"


//--------------------- .note.nv.tkinfo           --------------------------
	.section	.note.nv.tkinfo,"",@"SHT_NOTE"
	.sectionflags	@"SHF_NOTE_NV_TKINFO"
	.tkinfo
        /*0018*/ 	.word	0x00000002
        /*0030*/ 	.string	""
        /*0030*/ 	.string	"ptxas"
        /*0030*/ 	.string	"Cuda compilation tools, release 13.0, V13.0.88"
        /*0030*/ 	.string	"Build cuda_13.0.r13.0/compiler.36424714_0"
        /*0030*/ 	.string	"-arch sm_90a -m 64 "



//--------------------- .note.nv.cuinfo           --------------------------
	.section	.note.nv.cuinfo,"",@"SHT_NOTE"
	.sectionflags	@"SHF_NOTE_NV_CUINFO"
        /*0018*/ 	.short	0x0002
        /*001a*/ 	.short	0x005a
        /*001c*/ 	.short	0x0082
	.zero		2


//--------------------- .nv.info                  --------------------------
	.section	.nv.info,"",@"SHT_CUDA_INFO"
	.align	4


	//----- nvinfo : EIATTR_REGCOUNT
	.align		4
        /*0000*/ 	.byte	0x04, 0x2f
        /*0002*/ 	.short	(.L_12 - .L_11)
	.align		4
.L_11:
        /*0004*/ 	.word	index@(_ZN7cutlass13device_kernelINS_4gemm6kernel13GemmUniversalIN4cute5tupleIJiiiiEEENS1_10collective13CollectiveMmaINS1_37MainloopSm90TmaGmmaWarpSpecializedFP8ILi22ENS5_IJNS4_1CILi1EEESB_SB_EEENS1_35KernelTmaWarpSpecializedCooperativeEEENS5_IJNSA_ILi256EEENSA_ILi64EEENSA_ILi32EEEEEENS_12float_e5m2_tENS5_IJlSB_lEEESJ_SK_NS4_8TiledMMAINS4_8MMA_AtomIJNS4_4SM904GMMA30MMA_64x64x32_F32E5M2E5M2_SS_TNILNSO_7ScaleInE1ELSQ_1EEEEEENS4_6LayoutINS5_IJNSA_ILi2EEESB_SB_EEENS5_IJSB_NSA_ILi0EEESW_EEEEENS5_IJNS4_10UnderscoreESZ_SZ_EEEEENS4_13SM90_TMA_LOADENS4_14ComposedLayoutINS4_7SwizzleILi1ELi4ELi3EEENS4_18smem_ptr_flag_bitsILi8EEENST_INS5_IJNSA_ILi8EEESH_EEENS5_IJSH_SB_EEEEEEEvNS4_8identityES12_S1C_vS1D_EENS_8epilogue10collective6detail29Sm90TmaWarpSpecializedAdapterINS1G_15DefaultEpilogueISJ_SK_SK_NS1F_6thread17LinearCombinationISJ_Li1EffLNS1K_9ScaleType4KindE0ELNS_15FloatRoundStyleE2ESJ_EENS1_15EpilogueDefaultEEEEEvvEEEEvNT_6ParamsE)
        /*0008*/ 	.word	0x000000a8


	//----- nvinfo : EIATTR_FRAME_SIZE
	.align		4
.L_12:
        /*000c*/ 	.byte	0x04, 0x11
        /*000e*/ 	.short	(.L_14 - .L_13)
	.align		4
.L_13:
        /*0010*/ 	.word	index@(_ZN7cutlass13device_kernelINS_4gemm6kernel13GemmUniversalIN4cute5tupleIJiiiiEEENS1_10collective13CollectiveMmaINS1_37MainloopSm90TmaGmmaWarpSpecializedFP8ILi22ENS5_IJNS4_1CILi1EEESB_SB_EEENS1_35KernelTmaWarpSpecializedCooperativeEEENS5_IJNSA_ILi256EEENSA_ILi64EEENSA_ILi32EEEEEENS_12float_e5m2_tENS5_IJlSB_lEEESJ_SK_NS4_8TiledMMAINS4_8MMA_AtomIJNS4_4SM904GMMA30MMA_64x64x32_F32E5M2E5M2_SS_TNILNSO_7ScaleInE1ELSQ_1EEEEEENS4_6LayoutINS5_IJNSA_ILi2EEESB_SB_EEENS5_IJSB_NSA_ILi0EEESW_EEEEENS5_IJNS4_10UnderscoreESZ_SZ_EEEEENS4_13SM90_TMA_LOADENS4_14ComposedLayoutINS4_7SwizzleILi1ELi4ELi3EEENS4_18smem_ptr_flag_bitsILi8EEENST_INS5_IJNSA_ILi8EEESH_EEENS5_IJSH_SB_EEEEEEEvNS4_8identityES12_S1C_vS1D_EENS_8epilogue10collective6detail29Sm90TmaWarpSpecializedAdapterINS1G_15DefaultEpilogueISJ_SK_SK_NS1F_6thread17LinearCombinationISJ_Li1EffLNS1K_9ScaleType4KindE0ELNS_15FloatRoundStyleE2ESJ_EENS1_15EpilogueDefaultEEEEEvvEEEEvNT_6ParamsE)
        /*0014*/ 	.word	0x00000000


	//----- nvinfo : EIATTR_MIN_STACK_SIZE
	.align		4
.L_14:
        /*0018*/ 	.byte	0x04, 0x12
        /*001a*/ 	.short	(.L_16 - .L_15)
	.align		4
.L_15:
        /*001c*/ 	.word	index@(_ZN7cutlass13device_kernelINS_4gemm6kernel13GemmUniversalIN4cute5tupleIJiiiiEEENS1_10collective13CollectiveMmaINS1_37MainloopSm90TmaGmmaWarpSpecializedFP8ILi22ENS5_IJNS4_1CILi1EEESB_SB_EEENS1_35KernelTmaWarpSpecializedCooperativeEEENS5_IJNSA_ILi256EEENSA_ILi64EEENSA_ILi32EEEEEENS_12float_e5m2_tENS5_IJlSB_lEEESJ_SK_NS4_8TiledMMAINS4_8MMA_AtomIJNS4_4SM904GMMA30MMA_64x64x32_F32E5M2E5M2_SS_TNILNSO_7ScaleInE1ELSQ_1EEEEEENS4_6LayoutINS5_IJNSA_ILi2EEESB_SB_EEENS5_IJSB_NSA_ILi0EEESW_EEEEENS5_IJNS4_10UnderscoreESZ_SZ_EEEEENS4_13SM90_TMA_LOADENS4_14ComposedLayoutINS4_7SwizzleILi1ELi4ELi3EEENS4_18smem_ptr_flag_bitsILi8EEENST_INS5_IJNSA_ILi8EEESH_EEENS5_IJSH_SB_EEEEEEEvNS4_8identityES12_S1C_vS1D_EENS_8epilogue10collective6detail29Sm90TmaWarpSpecializedAdapterINS1G_15DefaultEpilogueISJ_SK_SK_NS1F_6thread17LinearCombinationISJ_Li1EffLNS1K_9ScaleType4KindE0ELNS_15FloatRoundStyleE2ESJ_EENS1_15EpilogueDefaultEEEEEvvEEEEvNT_6ParamsE)
        /*0020*/ 	.word	0x00000000
.L_16:


//--------------------- .nv.compat                --------------------------
	.section	.nv.compat,"",@"SHT_CUDA_COMPAT_INFO"
	.align	4
        /*0000*/ 	.byte	0x02, 0x09, 0x01, 0x00, 0x02, 0x02, 0x04, 0x00, 0x02, 0x05, 0x05, 0x00, 0x03, 0x07, 0x01, 0x01
        /*0010*/ 	.byte	0x02, 0x03, 0x01, 0x00, 0x02, 0x06, 0x01, 0x00, 0x04, 0x0b, 0x08, 0x00, 0x00, 0x00, 0x00, 0x00
        /*0020*/ 	.byte	0x00, 0x00, 0x00, 0x00


//--------------------- .nv.info._ZN7cutlass13device_kernelINS_4gemm6kernel13GemmUniversalIN4cute5tupleIJiiiiEEENS1_10collective13CollectiveMmaINS1_37MainloopSm90TmaGmmaWarpSpecializedFP8ILi22ENS5_IJNS4_1CILi1EEESB_SB_EEENS1_35KernelTmaWarpSpecializedCooperativeEEENS5_IJNSA_ILi256EEENSA_ILi64EEENSA_ILi32EEEEEENS_12float_e5m2_tENS5_IJlSB_lEEESJ_SK_NS4_8TiledMMAINS4_8MMA_AtomIJNS4_4SM904GMMA30MMA_64x64x32_F32E5M2E5M2_SS_TNILNSO_7ScaleInE1ELSQ_1EEEEEENS4_6LayoutINS5_IJNSA_ILi2EEESB_SB_EEENS5_IJSB_NSA_ILi0EEESW_EEEEENS5_IJNS4_10UnderscoreESZ_SZ_EEEEENS4_13SM90_TMA_LOADENS4_14ComposedLayoutINS4_7SwizzleILi1ELi4ELi3EEENS4_18smem_ptr_flag_bitsILi8EEENST_INS5_IJNSA_ILi8EEESH_EEENS5_IJSH_SB_EEEEEEEvNS4_8identityES12_S1C_vS1D_EENS_8epilogue10collective6detail29Sm90TmaWarpSpecializedAdapterINS1G_15DefaultEpilogueISJ_SK_SK_NS1F_6thread17LinearCombinationISJ_Li1EffLNS1K_9ScaleType4KindE0ELNS_15FloatRoundStyleE2ESJ_EENS1_15EpilogueDefaultEEEEEvvEEEEvNT_6ParamsE --------------------------
	.section	.nv.info._ZN7cutlass13device_kernelINS_4gemm6kernel13GemmUniversalIN4cute5tupleIJiiiiEEENS1_10collective13CollectiveMmaINS1_37MainloopSm90TmaGmmaWarpSpecializedFP8ILi22ENS5_IJNS4_1CILi1EEESB_SB_EEENS1_35KernelTmaWarpSpecializedCooperativeEEENS5_IJNSA_ILi256EEENSA_ILi64EEENSA_ILi32EEEEEENS_12float_e5m2_tENS5_IJlSB_lEEESJ_SK_NS4_8TiledMMAINS4_8MMA_AtomIJNS4_4SM904GMMA30MMA_64x64x32_F32E5M2E5M2_SS_TNILNSO_7ScaleInE1ELSQ_1EEEEEENS4_6LayoutINS5_IJNSA_ILi2EEESB_SB_EEENS5_IJSB_NSA_ILi0EEESW_EEEEENS5_IJNS4_10UnderscoreESZ_SZ_EEEEENS4_13SM90_TMA_LOADENS4_14ComposedLayoutINS4_7SwizzleILi1ELi4ELi3EEENS4_18smem_ptr_flag_bitsILi8EEENST_INS5_IJNSA_ILi8EEESH_EEENS5_IJSH_SB_EEEEEEEvNS4_8identityES12_S1C_vS1D_EENS_8epilogue10collective6detail29Sm90TmaWarpSpecializedAdapterINS1G_15DefaultEpilogueISJ_SK_SK_NS1F_6thread17LinearCombinationISJ_Li1EffLNS1K_9ScaleType4KindE0ELNS_15FloatRoundStyleE2ESJ_EENS1_15EpilogueDefaultEEEEEvvEEEEvNT_6ParamsE,"",@"SHT_CUDA_INFO"
	.sectionflags	@""
	.align	4


	//----- nvinfo : EIATTR_CUDA_API_VERSION
	.align		4
        /*0000*/ 	.byte	0x04, 0x37
        /*0002*/ 	.short	(.L_18 - .L_17)
.L_17:
        /*0004*/ 	.word	0x00000082


	//----- nvinfo : EIATTR_KPARAM_INFO
	.align		4
.L_18:
        /*0008*/ 	.byte	0x04, 0x17
        /*000a*/ 	.short	(.L_20 - .L_19)
.L_19:
        /*000c*/ 	.word	0x00000000
        /*0010*/ 	.short	0x0000
        /*0012*/ 	.short	0x0070
        /*0014*/ 	.byte	0x00, 0xf0, 0x01, 0x10


	//----- nvinfo : EIATTR_SPARSE_MMA_MASK
	.align		4
.L_20:
        /*0018*/ 	.byte	0x03, 0x50
        /*001a*/ 	.short	0x0000


	//----- nvinfo : EIATTR_MAXREG_COUNT
	.align		4
        /*001c*/ 	.byte	0x03, 0x1b
        /*001e*/ 	.short	0x00a8


	//----- nvinfo : EIATTR_NUM_BARRIERS
	.align		4
        /*0020*/ 	.byte	0x02, 0x4c
        /*0022*/ 	.byte	0x01
	.zero		1


	//----- nvinfo : EIATTR_MERCURY_ISA_VERSION
	.align		4
        /*0024*/ 	.byte	0x03, 0x5f
        /*0026*/ 	.short	0x0101


	//----- nvinfo : EIATTR_INT_WARP_WIDE_INSTR_OFFSETS
	.align		4
        /*0028*/ 	.byte	0x04, 0x31
        /*002a*/ 	.short	(.L_22 - .L_21)


	//   ....[0]....
.L_21:
        /*002c*/ 	.word	0x00000640


	//   ....[1]....
        /*0030*/ 	.word	0x00000650


	//   ....[2]....
        /*0034*/ 	.word	0x00000740


	//----- nvinfo : EIATTR_COOP_GROUP_MASK_REGIDS
	.align		4
.L_22:
        /*0038*/ 	.byte	0x04, 0x29
        /*003a*/ 	.short	(.L_24 - .L_23)


	//   ....[0]....
.L_23:
        /*003c*/ 	.word	0xffffffff


	//   ....[1]....
        /*0040*/ 	.word	0xffffffff


	//   ....[2]....
        /*0044*/ 	.word	0xffffffff


	//   ....[3]....
        /*0048*/ 	.word	0xffffffff


	//   ....[4]....
        /*004c*/ 	.word	0xffffffff


	//----- nvinfo : EIATTR_COOP_GROUP_INSTR_OFFSETS
	.align		4
.L_24:
        /*0050*/ 	.byte	0x04, 0x28
        /*0052*/ 	.short	(.L_26 - .L_25)


	//   ....[0]....
.L_25:
        /*0054*/ 	.word	0x00000060


	//   ....[1]....
        /*0058*/ 	.word	0x00000070


	//   ....[2]....
        /*005c*/ 	.word	0x00000130


	//   ....[3]....
        /*0060*/ 	.word	0x00000530


	//   ....[4]....
        /*0064*/ 	.word	0x00001230


	//----- nvinfo : EIATTR_REG_RECONFIG
	.align		4
.L_26:
        /*0068*/ 	.byte	0x01, 0x54
	.zero		2


	//----- nvinfo : EIATTR_MBARRIER_INSTR_OFFSETS
	.align		4
        /*006c*/ 	.byte	0x04, 0x39
        /*006e*/ 	.short	(.L_28 - .L_27)


	//   ....[0]....
.L_27:
        /*0070*/ 	.word	0x00000250
        /*0074*/ 	.word	0x000000ff
        /*0078*/ 	.word	0x00000000
        /*007c*/ 	.short	0x0100
        /*007e*/ 	.byte	0x08
	.zero		1


	//   ....[1]....
        /*0080*/ 	.word	0x00000260
        /*0084*/ 	.word	0x000000ff
        /*0088*/ 	.word	0x000000b0
        /*008c*/ 	.short	0x0100
        /*008e*/ 	.byte	0x08
	.zero		1


	//   ....[2]....
        /*0090*/ 	.word	0x00000270
        /*0094*/ 	.word	0x000000ff
        /*0098*/ 	.word	0x00000008
        /*009c*/ 	.short	0x0100
        /*009e*/ 	.byte	0x08
	.zero		1


	//   ....[3]....
        /*00a0*/ 	.word	0x00000280
        /*00a4*/ 	.word	0x000000ff
        /*00a8*/ 	.word	0x000000b8
        /*00ac*/ 	.short	0x0100
        /*00ae*/ 	.byte	0x08
	.zero		1


	//   ....[4]....
        /*00b0*/ 	.word	0x00000290
        /*00b4*/ 	.word	0x000000ff
        /*00b8*/ 	.word	0x00000010
        /*00bc*/ 	.short	0x0100
        /*00be*/ 	.byte	0x08
	.zero		1


	//   ....[5]....
        /*00c0*/ 	.word	0x000002a0
        /*00c4*/ 	.word	0x000000ff
        /*00c8*/ 	.word	0x000000c0
        /*00cc*/ 	.short	0x0100
        /*00ce*/ 	.byte	0x08
	.zero		1


	//   ....[6]....
        /*00d0*/ 	.word	0x000002b0
        /*00d4*/ 	.word	0x000000ff
        /*00d8*/ 	.word	0x00000018
        /*00dc*/ 	.short	0x0100
        /*00de*/ 	.byte	0x08
	.zero		1


	//   ....[7]....
        /*00e0*/ 	.word	0x000002c0
        /*00e4*/ 	.word	0x000000ff
        /*00e8*/ 	.word	0x000000c8
        /*00ec*/ 	.short	0x0100
        /*00ee*/ 	.byte	0x08
	.zero		1


	//   ....[8]....
        /*00f0*/ 	.word	0x000002d0
        /*00f4*/ 	.word	0x000000ff
        /*00f8*/ 	.word	0x00000020
        /*00fc*/ 	.short	0x0100
        /*00fe*/ 	.byte	0x08
	.zero		1


	//   ....[9]....
        /*0100*/ 	.word	0x000002e0
        /*0104*/ 	.word	0x000000ff
        /*0108*/ 	.word	0x000000d0
        /*010c*/ 	.short	0x0100
        /*010e*/ 	.byte	0x08
	.zero		1


	//   ....[10]....
        /*0110*/ 	.word	0x000002f0
        /*0114*/ 	.word	0x000000ff
        /*0118*/ 	.word	0x00000028
        /*011c*/ 	.short	0x0100
        /*011e*/ 	.byte	0x08
	.zero		1


	//   ....[11]....
        /*0120*/ 	.word	0x00000300
        /*0124*/ 	.word	0x000000ff
        /*0128*/ 	.word	0x000000d8
        /*012c*/ 	.short	0x0100
        /*012e*/ 	.byte	0x08
	.zero		1


	//   ....[12]....
        /*0130*/ 	.word	0x00000310
        /*0134*/ 	.word	0x000000ff
        /*0138*/ 	.word	0x00000030
        /*013c*/ 	.short	0x0100
        /*013e*/ 	.byte	0x08
	.zero		1


	//   ....[13]....
        /*0140*/ 	.word	0x00000320
        /*0144*/ 	.word	0x000000ff
        /*0148*/ 	.word	0x000000e0
        /*014c*/ 	.short	0x0100
        /*014e*/ 	.byte	0x08
	.zero		1


	//   ....[14]....
        /*0150*/ 	.word	0x00000330
        /*0154*/ 	.word	0x000000ff
        /*0158*/ 	.word	0x00000038
        /*015c*/ 	.short	0x0100
        /*015e*/ 	.byte	0x08
	.zero		1


	//   ....[15]....
        /*0160*/ 	.word	0x00000340
        /*0164*/ 	.word	0x000000ff
        /*0168*/ 	.word	0x000000e8
        /*016c*/ 	.short	0x0100
        /*016e*/ 	.byte	0x08
	.zero		1


	//   ....[16]....
        /*0170*/ 	.word	0x00000350
        /*0174*/ 	.word	0x000000ff
        /*0178*/ 	.word	0x00000040
        /*017c*/ 	.short	0x0100
        /*017e*/ 	.byte	0x08
	.zero		1


	//   ....[17]....
        /*0180*/ 	.word	0x00000360
        /*0184*/ 	.word	0x000000ff
        /*0188*/ 	.word	0x000000f0
        /*018c*/ 	.short	0x0100
        /*018e*/ 	.byte	0x08
	.zero		1


	//   ....[18]....
        /*0190*/ 	.word	0x00000370
        /*0194*/ 	.word	0x000000ff
        /*0198*/ 	.word	0x00000048
        /*019c*/ 	.short	0x0100
        /*019e*/ 	.byte	0x08
	.zero		1


	//   ....[19]....
        /*01a0*/ 	.word	0x00000380
        /*01a4*/ 	.word	0x000000ff
        /*01a8*/ 	.word	0x000000f8
        /*01ac*/ 	.short	0x0100
        /*01ae*/ 	.byte	0x08
	.zero		1


	//   ....[20]....
        /*01b0*/ 	.word	0x00000390
        /*01b4*/ 	.word	0x000000ff
        /*01b8*/ 	.word	0x00000050
        /*01bc*/ 	.short	0x0100
        /*01be*/ 	.byte	0x08
	.zero		1


	//   ....[21]....
        /*01c0*/ 	.word	0x000003a0
        /*01c4*/ 	.word	0x000000ff
        /*01c8*/ 	.word	0x00000100
        /*01cc*/ 	.short	0x0100
        /*01ce*/ 	.byte	0x08
	.zero		1


	//   ....[22]....
        /*01d0*/ 	.word	0x000003b0
        /*01d4*/ 	.word	0x000000ff
        /*01d8*/ 	.word	0x00000058
        /*01dc*/ 	.short	0x0100
        /*01de*/ 	.byte	0x08
	.zero		1


	//   ....[23]....
        /*01e0*/ 	.word	0x000003c0
        /*01e4*/ 	.word	0x000000ff
        /*01e8*/ 	.word	0x00000108
        /*01ec*/ 	.short	0x0100
        /*01ee*/ 	.byte	0x08
	.zero		1


	//   ....[24]....
        /*01f0*/ 	.word	0x000003d0
        /*01f4*/ 	.word	0x000000ff
        /*01f8*/ 	.word	0x00000060
        /*01fc*/ 	.short	0x0100
        /*01fe*/ 	.byte	0x08
	.zero		1


	//   ....[25]....
        /*0200*/ 	.word	0x000003e0
        /*0204*/ 	.word	0x000000ff
        /*0208*/ 	.word	0x00000110
        /*020c*/ 	.short	0x0100
        /*020e*/ 	.byte	0x08
	.zero		1


	//   ....[26]....
        /*0210*/ 	.word	0x000003f0
        /*0214*/ 	.word	0x000000ff
        /*0218*/ 	.word	0x00000068
        /*021c*/ 	.short	0x0100
        /*021e*/ 	.byte	0x08
	.zero		1


	//   ....[27]....
        /*0220*/ 	.word	0x00000400
        /*0224*/ 	.word	0x000000ff
        /*0228*/ 	.word	0x00000118
        /*022c*/ 	.short	0x0100
        /*022e*/ 	.byte	0x08
	.zero		1


	//   ....[28]....
        /*0230*/ 	.word	0x00000410
        /*0234*/ 	.word	0x000000ff
        /*0238*/ 	.word	0x00000070
        /*023c*/ 	.short	0x0100
        /*023e*/ 	.byte	0x08
	.zero		1


	//   ....[29]....
        /*0240*/ 	.word	0x00000420
        /*0244*/ 	.word	0x000000ff
        /*0248*/ 	.word	0x00000120
        /*024c*/ 	.short	0x0100
        /*024e*/ 	.byte	0x08
	.zero		1


	//   ....[30]....
        /*0250*/ 	.word	0x00000430
        /*0254*/ 	.word	0x000000ff
        /*0258*/ 	.word	0x00000078
        /*025c*/ 	.short	0x0100
        /*025e*/ 	.byte	0x08
	.zero		1


	//   ....[31]....
        /*0260*/ 	.word	0x00000440
        /*0264*/ 	.word	0x000000ff
        /*0268*/ 	.word	0x00000128
        /*026c*/ 	.short	0x0100
        /*026e*/ 	.byte	0x08
	.zero		1


	//   ....[32]....
        /*0270*/ 	.word	0x00000450
        /*0274*/ 	.word	0x000000ff
        /*0278*/ 	.word	0x00000080
        /*027c*/ 	.short	0x0100
        /*027e*/ 	.byte	0x08
	.zero		1


	//   ....[33]....
        /*0280*/ 	.word	0x00000460
        /*0284*/ 	.word	0x000000ff
        /*0288*/ 	.word	0x00000130
        /*028c*/ 	.short	0x0100
        /*028e*/ 	.byte	0x08
	.zero		1


	//   ....[34]....
        /*0290*/ 	.word	0x00000470
        /*0294*/ 	.word	0x000000ff
        /*0298*/ 	.word	0x00000088
        /*029c*/ 	.short	0x0100
        /*029e*/ 	.byte	0x08
	.zero		1


	//   ....[35]....
        /*02a0*/ 	.word	0x00000480
        /*02a4*/ 	.word	0x000000ff
        /*02a8*/ 	.word	0x00000138
        /*02ac*/ 	.short	0x0100
        /*02ae*/ 	.byte	0x08
	.zero		1


	//   ....[36]....
        /*02b0*/ 	.word	0x00000490
        /*02b4*/ 	.word	0x000000ff
        /*02b8*/ 	.word	0x00000090
        /*02bc*/ 	.short	0x0100
        /*02be*/ 	.byte	0x08
	.zero		1


	//   ....[37]....
        /*02c0*/ 	.word	0x000004a0
        /*02c4*/ 	.word	0x000000ff
        /*02c8*/ 	.word	0x00000140
        /*02cc*/ 	.short	0x0100
        /*02ce*/ 	.byte	0x08
	.zero		1


	//   ....[38]....
        /*02d0*/ 	.word	0x000004b0
        /*02d4*/ 	.word	0x000000ff
        /*02d8*/ 	.word	0x00000098
        /*02dc*/ 	.short	0x0100
        /*02de*/ 	.byte	0x08
	.zero		1


	//   ....[39]....
        /*02e0*/ 	.word	0x000004c0
        /*02e4*/ 	.word	0x000000ff
        /*02e8*/ 	.word	0x00000148
        /*02ec*/ 	.short	0x0100
        /*02ee*/ 	.byte	0x08
	.zero		1


	//   ....[40]....
        /*02f0*/ 	.word	0x000004d0
        /*02f4*/ 	.word	0x000000ff
        /*02f8*/ 	.word	0x000000a0
        /*02fc*/ 	.short	0x0100
        /*02fe*/ 	.byte	0x08
	.zero		1


	//   ....[41]....
        /*0300*/ 	.word	0x000004e0
        /*0304*/ 	.word	0x000000ff
        /*0308*/ 	.word	0x00000150
        /*030c*/ 	.short	0x0100
        /*030e*/ 	.byte	0x08
	.zero		1


	//   ....[42]....
        /*0310*/ 	.word	0x000004f0
        /*0314*/ 	.word	0x000000ff
        /*0318*/ 	.word	0x000000a8
        /*031c*/ 	.short	0x0100
        /*031e*/ 	.byte	0x08
	.zero		1


	//   ....[43]....
        /*0320*/ 	.word	0x00000500
        /*0324*/ 	.word	0x000000ff
        /*0328*/ 	.word	0x00000158
        /*032c*/ 	.short	0x0100
        /*032e*/ 	.byte	0x08
	.zero		1


	//   ....[44]....
        /*0330*/ 	.word	0x00000790
        /*0334*/ 	.word	0x000000ff
        /*0338*/ 	.word	0x00000170
        /*033c*/ 	.short	0x0100
        /*033e*/ 	.byte	0x06
	.zero		1


	//   ....[45]....
        /*0340*/ 	.word	0x000007f0
        /*0344*/ 	.word	0x000000ff
        /*0348*/ 	.word	0x00000178
        /*034c*/ 	.short	0x0100
        /*034e*/ 	.byte	0x06
	.zero		1


	//   ....[46]....
        /*0350*/ 	.word	0x00001760
        /*0354*/ 	.word	0x000000ff
        /*0358*/ 	.word	0x00000000
        /*035c*/ 	.short	0x010a
        /*035e*/ 	.byte	0x07
	.zero		1


	//   ....[47]....
        /*0360*/ 	.word	0x000017c0
        /*0364*/ 	.word	0x000000ff
        /*0368*/ 	.word	0x00000000
        /*036c*/ 	.short	0x010a
        /*036e*/ 	.byte	0x07
	.zero		1


	//   ....[48]....
        /*0370*/ 	.word	0x000020d0
        /*0374*/ 	.word	0x000000ff
        /*0378*/ 	.word	0x00000000
        /*037c*/ 	.short	0x010a
        /*037e*/ 	.byte	0x0c
	.zero		1


	//   ....[49]....
        /*0380*/ 	.word	0x00002110
        /*0384*/ 	.word	0x000000ff
        /*0388*/ 	.word	0x00000000
        /*038c*/ 	.short	0x010a
        /*038e*/ 	.byte	0x0c
	.zero		1


	//   ....[50]....
        /*0390*/ 	.word	0x00002730
        /*0394*/ 	.word	0x000000ff
        /*0398*/ 	.word	0x00000000
        /*039c*/ 	.short	0x0101
        /*039e*/ 	.byte	0x08
	.zero		1


	//   ....[51]....
        /*03a0*/ 	.word	0x00002d80
        /*03a4*/ 	.word	0x000000ff
        /*03a8*/ 	.word	0x00000000
        /*03ac*/ 	.short	0x0101
        /*03ae*/ 	.byte	0x08
	.zero		1


	//   ....[52]....
        /*03b0*/ 	.word	0x00008890
        /*03b4*/ 	.word	0x00000013
        /*03b8*/ 	.word	0x000000b0
        /*03bc*/ 	.short	0x010a
        /*03be*/ 	.byte	0x3f
	.zero		1


	//   ....[53]....
        /*03c0*/ 	.word	0x00008c30
        /*03c4*/ 	.word	0x00000008
        /*03c8*/ 	.word	0x00000178
        /*03cc*/ 	.short	0x0101
        /*03ce*/ 	.byte	0x3f
	.zero		1


	//   ....[54]....
        /*03d0*/ 	.word	0x00009340
        /*03d4*/ 	.word	0x00000006
        /*03d8*/ 	.word	0x00000000
        /*03dc*/ 	.short	0x010a
        /*03de*/ 	.byte	0x3f
	.zero		1


	//   ....[55]....
        /*03e0*/ 	.word	0x000093c0
        /*03e4*/ 	.word	0x00000007
        /*03e8*/ 	.word	0x00000000
        /*03ec*/ 	.short	0x010a
        /*03ee*/ 	.byte	0x3f
	.zero		1


	//   ....[56]....
        /*03f0*/ 	.word	0x00009450
        /*03f4*/ 	.word	0x00000006
        /*03f8*/ 	.word	0x00000000
        /*03fc*/ 	.short	0x010a
        /*03fe*/ 	.byte	0x3f
	.zero		1


	//   ....[57]....
        /*0400*/ 	.word	0x000094e0
        /*0404*/ 	.word	0x00000009
        /*0408*/ 	.word	0x00000000
        /*040c*/ 	.short	0x010a
        /*040e*/ 	.byte	0x3f
	.zero		1


	//   ....[58]....
        /*0410*/ 	.word	0x00009570
        /*0414*/ 	.word	0x00000006
        /*0418*/ 	.word	0x00000000
        /*041c*/ 	.short	0x010a
        /*041e*/ 	.byte	0x3f
	.zero		1


	//   ....[59]....
        /*0420*/ 	.word	0x00009600
        /*0424*/ 	.word	0x00000009
        /*0428*/ 	.word	0x00000000
        /*042c*/ 	.short	0x010a
        /*042e*/ 	.byte	0x3f
	.zero		1


	//   ....[60]....
        /*0430*/ 	.word	0x00009690
        /*0434*/ 	.word	0x00000006
        /*0438*/ 	.word	0x00000000
        /*043c*/ 	.short	0x010a
        /*043e*/ 	.byte	0x3f
	.zero		1


	//   ....[61]....
        /*0440*/ 	.word	0x00009720
        /*0444*/ 	.word	0x00000009
        /*0448*/ 	.word	0x00000000
        /*044c*/ 	.short	0x010a
        /*044e*/ 	.byte	0x3f
	.zero		1


	//   ....[62]....
        /*0450*/ 	.word	0x000097b0
        /*0454*/ 	.word	0x00000006
        /*0458*/ 	.word	0x00000000
        /*045c*/ 	.short	0x010a
        /*045e*/ 	.byte	0x3f
	.zero		1


	//   ....[63]....
        /*0460*/ 	.word	0x00009840
        /*0464*/ 	.word	0x00000009
        /*0468*/ 	.word	0x00000000
        /*046c*/ 	.short	0x010a
        /*046e*/ 	.byte	0x3f
	.zero		1


	//   ....[64]....
        /*0470*/ 	.word	0x000098d0
        /*0474*/ 	.word	0x00000006
        /*0478*/ 	.word	0x00000000
        /*047c*/ 	.short	0x010a
        /*047e*/ 	.byte	0x3f
	.zero		1


	//   ....[65]....
        /*0480*/ 	.word	0x00009960
        /*0484*/ 	.word	0x00000009
        /*0488*/ 	.word	0x00000000
        /*048c*/ 	.short	0x010a
        /*048e*/ 	.byte	0x3f
	.zero		1


	//   ....[66]....
        /*0490*/ 	.word	0x000099f0
        /*0494*/ 	.word	0x00000006
        /*0498*/ 	.word	0x00000000
        /*049c*/ 	.short	0x010a
        /*049e*/ 	.byte	0x3f
	.zero		1


	//   ....[67]....
        /*04a0*/ 	.word	0x00009a80
        /*04a4*/ 	.word	0x00000009
        /*04a8*/ 	.word	0x00000000
        /*04ac*/ 	.short	0x010a
        /*04ae*/ 	.byte	0x3f
	.zero		1


	//   ....[68]....
        /*04b0*/ 	.word	0x00009b10
        /*04b4*/ 	.word	0x00000006
        /*04b8*/ 	.word	0x00000000
        /*04bc*/ 	.short	0x010a
        /*04be*/ 	.byte	0x3f
	.zero		1


	//   ....[69]....
        /*04c0*/ 	.word	0x00009ba0
        /*04c4*/ 	.word	0x00000009
        /*04c8*/ 	.word	0x00000000
        /*04cc*/ 	.short	0x010a
        /*04ce*/ 	.byte	0x3f
	.zero		1


	//   ....[70]....
        /*04d0*/ 	.word	0x00009c30
        /*04d4*/ 	.word	0x00000006
        /*04d8*/ 	.word	0x00000000
        /*04dc*/ 	.short	0x010a
        /*04de*/ 	.byte	0x3f
	.zero		1


	//   ....[71]....
        /*04e0*/ 	.word	0x00009cc0
        /*04e4*/ 	.word	0x00000009
        /*04e8*/ 	.word	0x00000000
        /*04ec*/ 	.short	0x010a
        /*04ee*/ 	.byte	0x3f
	.zero		1


	//   ....[72]....
        /*04f0*/ 	.word	0x00009d50
        /*04f4*/ 	.word	0x00000006
        /*04f8*/ 	.word	0x00000000
        /*04fc*/ 	.short	0x010a
        /*04fe*/ 	.byte	0x3f
	.zero		1


	//   ....[73]....
        /*0500*/ 	.word	0x00009de0
        /*0504*/ 	.word	0x00000009
        /*0508*/ 	.word	0x00000000
        /*050c*/ 	.short	0x010a
        /*050e*/ 	.byte	0x3f
	.zero		1


	//   ....[74]....
        /*0510*/ 	.word	0x00009e70
        /*0514*/ 	.word	0x00000006
        /*0518*/ 	.word	0x00000000
        /*051c*/ 	.short	0x010a
        /*051e*/ 	.byte	0x3f
	.zero		1


	//   ....[75]....
        /*0520*/ 	.word	0x00009f00
        /*0524*/ 	.word	0x00000003
        /*0528*/ 	.word	0x00000000
        /*052c*/ 	.short	0x010a
        /*052e*/ 	.byte	0x3f
	.zero		1


	//   ....[76]....
        /*0530*/ 	.word	0x00009f70
        /*0534*/ 	.word	0x0000000b
        /*0538*/ 	.word	0x00000000
        /*053c*/ 	.short	0x010a
        /*053e*/ 	.byte	0x3f
	.zero		1


	//   ....[77]....
        /*0540*/ 	.word	0x00009fd0
        /*0544*/ 	.word	0x0000000c
        /*0548*/ 	.word	0x00000000
        /*054c*/ 	.short	0x010a
        /*054e*/ 	.byte	0x3f
	.zero		1


	//   ....[78]....
        /*0550*/ 	.word	0x0000a0a0
        /*0554*/ 	.word	0x00000013
        /*0558*/ 	.word	0x000000b0
        /*055c*/ 	.short	0x010a
        /*055e*/ 	.byte	0x3f
	.zero		1


	//   ....[79]....
        /*0560*/ 	.word	0x0000a180
        /*0564*/ 	.word	0x00000006
        /*0568*/ 	.word	0x00000000
        /*056c*/ 	.short	0x010a
        /*056e*/ 	.byte	0x3f
	.zero		1


	//   ....[80]....
        /*0570*/ 	.word	0x0000a1d0
        /*0574*/ 	.word	0x00000007
        /*0578*/ 	.word	0x00000000
        /*057c*/ 	.short	0x010a
        /*057e*/ 	.byte	0x3f
	.zero		1


	//   ....[81]....
        /*0580*/ 	.word	0x0000a220
        /*0584*/ 	.word	0x00000006
        /*0588*/ 	.word	0x00000000
        /*058c*/ 	.short	0x010a
        /*058e*/ 	.byte	0x3f
	.zero		1


	//   ....[82]....
        /*0590*/ 	.word	0x0000a270
        /*0594*/ 	.word	0x00000009
        /*0598*/ 	.word	0x00000000
        /*059c*/ 	.short	0x010a
        /*059e*/ 	.byte	0x3f
	.zero		1


	//   ....[83]....
        /*05a0*/ 	.word	0x0000a2c0
        /*05a4*/ 	.word	0x00000006
        /*05a8*/ 	.word	0x00000000
        /*05ac*/ 	.short	0x010a
        /*05ae*/ 	.byte	0x3f
	.zero		1


	//   ....[84]....
        /*05b0*/ 	.word	0x0000a310
        /*05b4*/ 	.word	0x00000009
        /*05b8*/ 	.word	0x00000000
        /*05bc*/ 	.short	0x010a
        /*05be*/ 	.byte	0x3f
	.zero		1


	//   ....[85]....
        /*05c0*/ 	.word	0x0000a360
        /*05c4*/ 	.word	0x00000006
        /*05c8*/ 	.word	0x00000000
        /*05cc*/ 	.short	0x010a
        /*05ce*/ 	.byte	0x3f
	.zero		1


	//   ....[86]....
        /*05d0*/ 	.word	0x0000a3b0
        /*05d4*/ 	.word	0x00000009
        /*05d8*/ 	.word	0x00000000
        /*05dc*/ 	.short	0x010a
        /*05de*/ 	.byte	0x3f
	.zero		1


	//   ....[87]....
        /*05e0*/ 	.word	0x0000a400
        /*05e4*/ 	.word	0x00000006
        /*05e8*/ 	.word	0x00000000
        /*05ec*/ 	.short	0x010a
        /*05ee*/ 	.byte	0x3f
	.zero		1


	//   ....[88]....
        /*05f0*/ 	.word	0x0000a450
        /*05f4*/ 	.word	0x00000009
        /*05f8*/ 	.word	0x00000000
        /*05fc*/ 	.short	0x010a
        /*05fe*/ 	.byte	0x3f
	.zero		1


	//   ....[89]....
        /*0600*/ 	.word	0x0000a4a0
        /*0604*/ 	.word	0x00000006
        /*0608*/ 	.word	0x00000000
        /*060c*/ 	.short	0x010a
        /*060e*/ 	.byte	0x3f
	.zero		1


	//   ....[90]....
        /*0610*/ 	.word	0x0000a4f0
        /*0614*/ 	.word	0x00000009
        /*0618*/ 	.word	0x00000000
        /*061c*/ 	.short	0x010a
        /*061e*/ 	.byte	0x3f
	.zero		1


	//   ....[91]....
        /*0620*/ 	.word	0x0000a540
        /*0624*/ 	.word	0x00000006
        /*0628*/ 	.word	0x00000000
        /*062c*/ 	.short	0x010a
        /*062e*/ 	.byte	0x3f
	.zero		1


	//   ....[92]....
        /*0630*/ 	.word	0x0000a590
        /*0634*/ 	.word	0x00000009
        /*0638*/ 	.word	0x00000000
        /*063c*/ 	.short	0x010a
        /*063e*/ 	.byte	0x3f
	.zero		1


	//   ....[93]....
        /*0640*/ 	.word	0x0000a5e0
        /*0644*/ 	.word	0x00000006
        /*0648*/ 	.word	0x00000000
        /*064c*/ 	.short	0x010a
        /*064e*/ 	.byte	0x3f
	.zero		1


	//   ....[94]....
        /*0650*/ 	.word	0x0000a630
        /*0654*/ 	.word	0x00000009
        /*0658*/ 	.word	0x00000000
        /*065c*/ 	.short	0x010a
        /*065e*/ 	.byte	0x3f
	.zero		1


	//   ....[95]....
        /*0660*/ 	.word	0x0000a680
        /*0664*/ 	.word	0x00000006
        /*0668*/ 	.word	0x00000000
        /*066c*/ 	.short	0x010a
        /*066e*/ 	.byte	0x3f
	.zero		1


	//   ....[96]....
        /*0670*/ 	.word	0x0000a6d0
        /*0674*/ 	.word	0x00000009
        /*0678*/ 	.word	0x00000000
        /*067c*/ 	.short	0x010a
        /*067e*/ 	.byte	0x3f
	.zero		1


	//   ....[97]....
        /*0680*/ 	.word	0x0000a720
        /*0684*/ 	.word	0x00000006
        /*0688*/ 	.word	0x00000000
        /*068c*/ 	.short	0x010a
        /*068e*/ 	.byte	0x3f
	.zero		1


	//   ....[98]....
        /*0690*/ 	.word	0x0000a770
        /*0694*/ 	.word	0x00000009
        /*0698*/ 	.word	0x00000000
        /*069c*/ 	.short	0x010a
        /*069e*/ 	.byte	0x3f
	.zero		1


	//   ....[99]....
        /*06a0*/ 	.word	0x0000a7c0
        /*06a4*/ 	.word	0x00000006
        /*06a8*/ 	.word	0x00000000
        /*06ac*/ 	.short	0x010a
        /*06ae*/ 	.byte	0x3f
	.zero		1


	//----- nvinfo : EIATTR_NUM_MBARRIERS
	.align		4
.L_28:
        /*06b0*/ 	.byte	0x03, 0x38
        /*06b2*/ 	.short	0x002e


	//----- nvinfo : EIATTR_EXIT_INSTR_OFFSETS
	.align		4
        /*06b4*/ 	.byte	0x04, 0x1c
        /*06b6*/ 	.short	(.L_30 - .L_29)


	//   ....[0]....
.L_29:
        /*06b8*/ 	.word	0x00000840


	//   ....[1]....
        /*06bc*/ 	.word	0x00001100


	//   ....[2]....
        /*06c0*/ 	.word	0x00007f00


	//   ....[3]....
        /*06c4*/ 	.word	0x00008530


	//   ....[4]....
        /*06c8*/ 	.word	0x00009f50


	//----- nvinfo : EIATTR_MAX_THREADS
	.align		4
.L_30:
        /*06cc*/ 	.byte	0x04, 0x05
        /*06ce*/ 	.short	(.L_32 - .L_31)
.L_31:
        /*06d0*/ 	.word	0x00000180
        /*06d4*/ 	.word	0x00000001
        /*06d8*/ 	.word	0x00000001


	//----- nvinfo : EIATTR_CRS_STACK_SIZE
	.align		4
.L_32:
        /*06dc*/ 	.byte	0x04, 0x1e
        /*06de*/ 	.short	(.L_34 - .L_33)
.L_33:
        /*06e0*/ 	.word	0x00000000


	//----- nvinfo : EIATTR_CBANK_PARAM_SIZE
	.align		4
.L_34:
        /*06e4*/ 	.byte	0x03, 0x19
        /*06e6*/ 	.short	0x0470


	//----- nvinfo : EIATTR_PARAM_CBANK
	.align		4
        /*06e8*/ 	.byte	0x04, 0x0a
        /*06ea*/ 	.short	(.L_36 - .L_35)
	.align		4
.L_35:
        /*06ec*/ 	.word	index@(.nv.constant0._ZN7cutlass13device_kernelINS_4gemm6kernel13GemmUniversalIN4cute5tupleIJiiiiEEENS1_10collective13CollectiveMmaINS1_37MainloopSm90TmaGmmaWarpSpecializedFP8ILi22ENS5_IJNS4_1CILi1EEESB_SB_EEENS1_35KernelTmaWarpSpecializedCooperativeEEENS5_IJNSA_ILi256EEENSA_ILi64EEENSA_ILi32EEEEEENS_12float_e5m2_tENS5_IJlSB_lEEESJ_SK_NS4_8TiledMMAINS4_8MMA_AtomIJNS4_4SM904GMMA30MMA_64x64x32_F32E5M2E5M2_SS_TNILNSO_7ScaleInE1ELSQ_1EEEEEENS4_6LayoutINS5_IJNSA_ILi2EEESB_SB_EEENS5_IJSB_NSA_ILi0EEESW_EEEEENS5_IJNS4_10UnderscoreESZ_SZ_EEEEENS4_13SM90_TMA_LOADENS4_14ComposedLayoutINS4_7SwizzleILi1ELi4ELi3EEENS4_18smem_ptr_flag_bitsILi8EEENST_INS5_IJNSA_ILi8EEESH_EEENS5_IJSH_SB_EEEEEEEvNS4_8identityES12_S1C_vS1D_EENS_8epilogue10collective6detail29Sm90TmaWarpSpecializedAdapterINS1G_15DefaultEpilogueISJ_SK_SK_NS1F_6thread17LinearCombinationISJ_Li1EffLNS1K_9ScaleType4KindE0ELNS_15FloatRoundStyleE2ESJ_EENS1_15EpilogueDefaultEEEEEvvEEEEvNT_6ParamsE)
        /*06f0*/ 	.short	0x0210
        /*06f2*/ 	.short	0x0470


	//----- nvinfo : EIATTR_SW_WAR
	.align		4
.L_36:
        /*06f4*/ 	.byte	0x04, 0x36
        /*06f6*/ 	.short	(.L_38 - .L_37)
.L_37:
        /*06f8*/ 	.word	0x00000008
.L_38:


//--------------------- .nv.callgraph             --------------------------
	.section	.nv.callgraph,"",@"SHT_CUDA_CALLGRAPH"
	.align	4
	.sectionentsize	8
	.align		4
        /*0000*/ 	.word	0x00000000
	.align		4
        /*0004*/ 	.word	0xffffffff
	.align		4
        /*0008*/ 	.word	0x00000000
	.align		4
        /*000c*/ 	.word	0xfffffffe
	.align		4
        /*0010*/ 	.word	0x00000000
	.align		4
        /*0014*/ 	.word	0xfffffffd
	.align		4
        /*0018*/ 	.word	0x00000000
	.align		4
        /*001c*/ 	.word	0xfffffffc


//--------------------- .nv.constant4             --------------------------
	.section	.nv.constant4,"a",@progbits
	.align	8
	.align		8
.nv.constant4:
        /*0000*/ 	.dword	_ZN40_INTERNAL_17ac2699_4_k_cu_a0628bf9_202634cuda3std3__45__cpo5beginE
	.align		8
        /*0008*/ 	.dword	_ZN40_INTERNAL_17ac2699_4_k_cu_a0628bf9_202634cuda3std3__45__cpo3endE
	.align		8
        /*0010*/ 	.dword	_ZN40_INTERNAL_17ac2699_4_k_cu_a0628bf9_202634cuda3std3__45__cpo6cbeginE
	.align		8
        /*0018*/ 	.dword	_ZN40_INTERNAL_17ac2699_4_k_cu_a0628bf9_202634cuda3std3__45__cpo4cendE
	.align		8
        /*0020*/ 	.dword	_ZN40_INTERNAL_17ac2699_4_k_cu_a0628bf9_202634cuda3std3__442_GLOBAL__N__17ac2699_4_k_cu_a0628bf9_202636ignoreE
	.align		8
        /*0028*/ 	.dword	_ZN40_INTERNAL_17ac2699_4_k_cu_a0628bf9_202634cuda3std3__419piecewise_constructE
	.align		8
        /*0030*/ 	.dword	_ZN40_INTERNAL_17ac2699_4_k_cu_a0628bf9_202634cuda3std3__48in_placeE
	.align		8
        /*0038*/ 	.dword	_ZN40_INTERNAL_17ac2699_4_k_cu_a0628bf9_202634cuda3std6ranges3__45__cpo4swapE
	.align		8
        /*0040*/ 	.dword	_ZN40_INTERNAL_17ac2699_4_k_cu_a0628bf9_202634cuda3std6ranges3__45__cpo9iter_moveE
	.align		8
        /*0048*/ 	.dword	_ZN40_INTERNAL_17ac2699_4_k_cu_a0628bf9_202634cute7productE
	.align		8
        /*0050*/ 	.dword	_ZN40_INTERNAL_17ac2699_4_k_cu_a0628bf9_202634cute1_E


//--------------------- .text._ZN7cutlass13device_kernelINS_4gemm6kernel13GemmUniversalIN4cute5tupleIJiiiiEEENS1_10collective13CollectiveMmaINS1_37MainloopSm90TmaGmmaWarpSpecializedFP8ILi22ENS5_IJNS4_1CILi1EEESB_SB_EEENS1_35KernelTmaWarpSpecializedCooperativeEEENS5_IJNSA_ILi256EEENSA_ILi64EEENSA_ILi32EEEEEENS_12float_e5m2_tENS5_IJlSB_lEEESJ_SK_NS4_8TiledMMAINS4_8MMA_AtomIJNS4_4SM904GMMA30MMA_64x64x32_F32E5M2E5M2_SS_TNILNSO_7ScaleInE1ELSQ_1EEEEEENS4_6LayoutINS5_IJNSA_ILi2EEESB_SB_EEENS5_IJSB_NSA_ILi0EEESW_EEEEENS5_IJNS4_10UnderscoreESZ_SZ_EEEEENS4_13SM90_TMA_LOADENS4_14ComposedLayoutINS4_7SwizzleILi1ELi4ELi3EEENS4_18smem_ptr_flag_bitsILi8EEENST_INS5_IJNSA_ILi8EEESH_EEENS5_IJSH_SB_EEEEEEEvNS4_8identityES12_S1C_vS1D_EENS_8epilogue10collective6detail29Sm90TmaWarpSpecializedAdapterINS1G_15DefaultEpilogueISJ_SK_SK_NS1F_6thread17LinearCombinationISJ_Li1EffLNS1K_9ScaleType4KindE0ELNS_15FloatRoundStyleE2ESJ_EENS1_15EpilogueDefaultEEEEEvvEEEEvNT_6ParamsE --------------------------
	.section	.text._ZN7cutlass13device_kernelINS_4gemm6kernel13GemmUniversalIN4cute5tupleIJiiiiEEENS1_10collective13CollectiveMmaINS1_37MainloopSm90TmaGmmaWarpSpecializedFP8ILi22ENS5_IJNS4_1CILi1EEESB_SB_EEENS1_35KernelTmaWarpSpecializedCooperativeEEENS5_IJNSA_ILi256EEENSA_ILi64EEENSA_ILi32EEEEEENS_12float_e5m2_tENS5_IJlSB_lEEESJ_SK_NS4_8TiledMMAINS4_8MMA_AtomIJNS4_4SM904GMMA30MMA_64x64x32_F32E5M2E5M2_SS_TNILNSO_7ScaleInE1ELSQ_1EEEEEENS4_6LayoutINS5_IJNSA_ILi2EEESB_SB_EEENS5_IJSB_NSA_ILi0EEESW_EEEEENS5_IJNS4_10UnderscoreESZ_SZ_EEEEENS4_13SM90_TMA_LOADENS4_14ComposedLayoutINS4_7SwizzleILi1ELi4ELi3EEENS4_18smem_ptr_flag_bitsILi8EEENST_INS5_IJNSA_ILi8EEESH_EEENS5_IJSH_SB_EEEEEEEvNS4_8identityES12_S1C_vS1D_EENS_8epilogue10collective6detail29Sm90TmaWarpSpecializedAdapterINS1G_15DefaultEpilogueISJ_SK_SK_NS1F_6thread17LinearCombinationISJ_Li1EffLNS1K_9ScaleType4KindE0ELNS_15FloatRoundStyleE2ESJ_EENS1_15EpilogueDefaultEEEEEvvEEEEvNT_6ParamsE,"ax",@progbits
	.align	128
.text._ZN7cutlass13device_kernelINS_4gemm6kernel13GemmUniversalIN4cute5tupleIJiiiiEEENS1_10collective13CollectiveMmaINS1_37MainloopSm90TmaGmmaWarpSpecializedFP8ILi22ENS5_IJNS4_1CILi1EEESB_SB_EEENS1_35KernelTmaWarpSpecializedCooperativeEEENS5_IJNSA_ILi256EEENSA_ILi64EEENSA_ILi32EEEEEENS_12float_e5m2_tENS5_IJlSB_lEEESJ_SK_NS4_8TiledMMAINS4_8MMA_AtomIJNS4_4SM904GMMA30MMA_64x64x32_F32E5M2E5M2_SS_TNILNSO_7ScaleInE1ELSQ_1EEEEEENS4_6LayoutINS5_IJNSA_ILi2EEESB_SB_EEENS5_IJSB_NSA_ILi0EEESW_EEEEENS5_IJNS4_10UnderscoreESZ_SZ_EEEEENS4_13SM90_TMA_LOADENS4_14ComposedLayoutINS4_7SwizzleILi1ELi4ELi3EEENS4_18smem_ptr_flag_bitsILi8EEENST_INS5_IJNSA_ILi8EEESH_EEENS5_IJSH_SB_EEEEEEEvNS4_8identityES12_S1C_vS1D_EENS_8epilogue10collective6detail29Sm90TmaWarpSpecializedAdapterINS1G_15DefaultEpilogueISJ_SK_SK_NS1F_6thread17LinearCombinationISJ_Li1EffLNS1K_9ScaleType4KindE0ELNS_15FloatRoundStyleE2ESJ_EENS1_15EpilogueDefaultEEEEEvvEEEEvNT_6ParamsE:
        .type           _ZN7cutlass13device_kernelINS_4gemm6kernel13GemmUniversalIN4cute5tupleIJiiiiEEENS1_10collective13CollectiveMmaINS1_37MainloopSm90TmaGmmaWarpSpecializedFP8ILi22ENS5_IJNS4_1CILi1EEESB_SB_EEENS1_35KernelTmaWarpSpecializedCooperativeEEENS5_IJNSA_ILi256EEENSA_ILi64EEENSA_ILi32EEEEEENS_12float_e5m2_tENS5_IJlSB_lEEESJ_SK_NS4_8TiledMMAINS4_8MMA_AtomIJNS4_4SM904GMMA30MMA_64x64x32_F32E5M2E5M2_SS_TNILNSO_7ScaleInE1ELSQ_1EEEEEENS4_6LayoutINS5_IJNSA_ILi2EEESB_SB_EEENS5_IJSB_NSA_ILi0EEESW_EEEEENS5_IJNS4_10UnderscoreESZ_SZ_EEEEENS4_13SM90_TMA_LOADENS4_14ComposedLayoutINS4_7SwizzleILi1ELi4ELi3EEENS4_18smem_ptr_flag_bitsILi8EEENST_INS5_IJNSA_ILi8EEESH_EEENS5_IJSH_SB_EEEEEEEvNS4_8identityES12_S1C_vS1D_EENS_8epilogue10collective6detail29Sm90TmaWarpSpecializedAdapterINS1G_15DefaultEpilogueISJ_SK_SK_NS1F_6thread17LinearCombinationISJ_Li1EffLNS1K_9ScaleType4KindE0ELNS_15FloatRoundStyleE2ESJ_EENS1_15EpilogueDefaultEEEEEvvEEEEvNT_6ParamsE,@function
        .size           _ZN7cutlass13device_kernelINS_4gemm6kernel13GemmUniversalIN4cute5tupleIJiiiiEEENS1_10collective13CollectiveMmaINS1_37MainloopSm90TmaGmmaWarpSpecializedFP8ILi22ENS5_IJNS4_1CILi1EEESB_SB_EEENS1_35KernelTmaWarpSpecializedCooperativeEEENS5_IJNSA_ILi256EEENSA_ILi64EEENSA_ILi32EEEEEENS_12float_e5m2_tENS5_IJlSB_lEEESJ_SK_NS4_8TiledMMAINS4_8MMA_AtomIJNS4_4SM904GMMA30MMA_64x64x32_F32E5M2E5M2_SS_TNILNSO_7ScaleInE1ELSQ_1EEEEEENS4_6LayoutINS5_IJNSA_ILi2EEESB_SB_EEENS5_IJSB_NSA_ILi0EEESW_EEEEENS5_IJNS4_10UnderscoreESZ_SZ_EEEEENS4_13SM90_TMA_LOADENS4_14ComposedLayoutINS4_7SwizzleILi1ELi4ELi3EEENS4_18smem_ptr_flag_bitsILi8EEENST_INS5_IJNSA_ILi8EEESH_EEENS5_IJSH_SB_EEEEEEEvNS4_8identityES12_S1C_vS1D_EENS_8epilogue10collective6detail29Sm90TmaWarpSpecializedAdapterINS1G_15DefaultEpilogueISJ_SK_SK_NS1F_6thread17LinearCombinationISJ_Li1EffLNS1K_9ScaleType4KindE0ELNS_15FloatRoundStyleE2ESJ_EENS1_15EpilogueDefaultEEEEEvvEEEEvNT_6ParamsE,(.L_x_238 - _ZN7cutlass13device_kernelINS_4gemm6kernel13GemmUniversalIN4cute5tupleIJiiiiEEENS1_10collective13CollectiveMmaINS1_37MainloopSm90TmaGmmaWarpSpecializedFP8ILi22ENS5_IJNS4_1CILi1EEESB_SB_EEENS1_35KernelTmaWarpSpecializedCooperativeEEENS5_IJNSA_ILi256EEENSA_ILi64EEENSA_ILi32EEEEEENS_12float_e5m2_tENS5_IJlSB_lEEESJ_SK_NS4_8TiledMMAINS4_8MMA_AtomIJNS4_4SM904GMMA30MMA_64x64x32_F32E5M2E5M2_SS_TNILNSO_7ScaleInE1ELSQ_1EEEEEENS4_6LayoutINS5_IJNSA_ILi2EEESB_SB_EEENS5_IJSB_NSA_ILi0EEESW_EEEEENS5_IJNS4_10UnderscoreESZ_SZ_EEEEENS4_13SM90_TMA_LOADENS4_14ComposedLayoutINS4_7SwizzleILi1ELi4ELi3EEENS4_18smem_ptr_flag_bitsILi8EEENST_INS5_IJNSA_ILi8EEESH_EEENS5_IJSH_SB_EEEEEEEvNS4_8identityES12_S1C_vS1D_EENS_8epilogue10collective6detail29Sm90TmaWarpSpecializedAdapterINS1G_15DefaultEpilogueISJ_SK_SK_NS1F_6thread17LinearCombinationISJ_Li1EffLNS1K_9ScaleType4KindE0ELNS_15FloatRoundStyleE2ESJ_EENS1_15EpilogueDefaultEEEEEvvEEEEvNT_6ParamsE)
        .other          _ZN7cutlass13device_kernelINS_4gemm6kernel13GemmUniversalIN4cute5tupleIJiiiiEEENS1_10collective13CollectiveMmaINS1_37MainloopSm90TmaGmmaWarpSpecializedFP8ILi22ENS5_IJNS4_1CILi1EEESB_SB_EEENS1_35KernelTmaWarpSpecializedCooperativeEEENS5_IJNSA_ILi256EEENSA_ILi64EEENSA_ILi32EEEEEENS_12float_e5m2_tENS5_IJlSB_lEEESJ_SK_NS4_8TiledMMAINS4_8MMA_AtomIJNS4_4SM904GMMA30MMA_64x64x32_F32E5M2E5M2_SS_TNILNSO_7ScaleInE1ELSQ_1EEEEEENS4_6LayoutINS5_IJNSA_ILi2EEESB_SB_EEENS5_IJSB_NSA_ILi0EEESW_EEEEENS5_IJNS4_10UnderscoreESZ_SZ_EEEEENS4_13SM90_TMA_LOADENS4_14ComposedLayoutINS4_7SwizzleILi1ELi4ELi3EEENS4_18smem_ptr_flag_bitsILi8EEENST_INS5_IJNSA_ILi8EEESH_EEENS5_IJSH_SB_EEEEEEEvNS4_8identityES12_S1C_vS1D_EENS_8epilogue10collective6detail29Sm90TmaWarpSpecializedAdapterINS1G_15DefaultEpilogueISJ_SK_SK_NS1F_6thread17LinearCombinationISJ_Li1EffLNS1K_9ScaleType4KindE0ELNS_15FloatRoundStyleE2ESJ_EENS1_15EpilogueDefaultEEEEEvvEEEEvNT_6ParamsE,@"STO_CUDA_ENTRY STV_DEFAULT"
_ZN7cutlass13device_kernelINS_4gemm6kernel13GemmUniversalIN4cute5tupleIJiiiiEEENS1_10collective13CollectiveMmaINS1_37MainloopSm90TmaGmmaWarpSpecializedFP8ILi22ENS5_IJNS4_1CILi1EEESB_SB_EEENS1_35KernelTmaWarpSpecializedCooperativeEEENS5_IJNSA_ILi256EEENSA_ILi64EEENSA_ILi32EEEEEENS_12float_e5m2_tENS5_IJlSB_lEEESJ_SK_NS4_8TiledMMAINS4_8MMA_AtomIJNS4_4SM904GMMA30MMA_64x64x32_F32E5M2E5M2_SS_TNILNSO_7ScaleInE1ELSQ_1EEEEEENS4_6LayoutINS5_IJNSA_ILi2EEESB_SB_EEENS5_IJSB_NSA_ILi0EEESW_EEEEENS5_IJNS4_10UnderscoreESZ_SZ_EEEEENS4_13SM90_TMA_LOADENS4_14ComposedLayoutINS4_7SwizzleILi1ELi4ELi3EEENS4_18smem_ptr_flag_bitsILi8EEENST_INS5_IJNSA_ILi8EEESH_EEENS5_IJSH_SB_EEEEEEEvNS4_8identityES12_S1C_vS1D_EENS_8epilogue10collective6detail29Sm90TmaWarpSpecializedAdapterINS1G_15DefaultEpilogueISJ_SK_SK_NS1F_6thread17LinearCombinationISJ_Li1EffLNS1K_9ScaleType4KindE0ELNS_15FloatRoundStyleE2ESJ_EENS1_15EpilogueDefaultEEEEEvvEEEEvNT_6ParamsE:
[----:B------:R-:W-:Y:S01]  /*0000*/  LDC R1, c[0x0][0x28] ;  /* 0x00000a00ff017b82 */ /* 0x000fe20000000800 */
[----:B------:R-:W0:Y:S01]  /*0010*/  S2R R0, SR_TID.X ;  /* 0x0000000000007919 */ /* 0x000e220000002100 */
[----:B------:R-:W-:Y:S01]  /*0020*/  ELECT P0, URZ, PT ;  /* 0x00000000003f782f */ /* 0x000fe20003800000 */
[----:B------:R-:W-:Y:S01]  /*0030*/  BSSY B0, `(.L_x_0) ;  /* 0x000000f000007945 */ /* 0x000fe20003800000 */
[--C-:B0-----:R-:W-:Y:S02]  /*0040*/  SHF.R.U32.HI R2, RZ, 0x5, R0.reuse ;  /* 0x00000005ff027819 */ /* 0x101fe40000011600 */
[----:B------:R-:W-:-:S03]  /*0050*/  SHF.R.U32.HI R3, RZ, 0x7, R0 ;  /* 0x00000007ff037819 */ /* 0x000fc60000011600 */
[----:B------:R-:W0:Y:S04]  /*0060*/  SHFL.IDX PT, R5, R2, RZ, 0x1f ;  /* 0x00001fff02057589 */ /* 0x000e2800000e0000 */
[----:B------:R1:W2:Y:S01]  /*0070*/  SHFL.IDX PT, R6, R3, RZ, 0x1f ;  /* 0x00001fff03067589 */ /* 0x0002a200000e0000 */
[----:B0-----:R-:W-:-:S13]  /*0080*/  ISETP.NE.OR P0, PT, R5, RZ, !P0 ;  /* 0x000000ff0500720c */ /* 0x001fda0004705670 */
[----:B-12---:R-:W-:Y:S05]  /*0090*/  @P0 BRA `(.L_x_1) ;  /* 0x0000000000200947 */ /* 0x006fea0003800000 */
[----:B------:R-:W-:Y:S02]  /*00a0*/  ULDC.64 UR4, c[0x0][0x198] ;  /* 0x0000660000047ab9 */ /* 0x000fe40000000a00 */
[----:B------:R-:W-:Y:S02]  /*00b0*/  UIADD3 UR6, UP0, UR4, 0xf0, URZ ;  /* 0x000000f004067890 */ /* 0x000fe4000ff1e03f */
[----:B------:R-:W-:Y:S02]  /*00c0*/  UIADD3 UR4, UP1, UR4, 0x1f0, URZ ;  /* 0x000001f004047890 */ /* 0x000fe4000ff3e03f */
[----:B------:R-:W-:Y:S02]  /*00d0*/  UIADD3.X UR7, URZ, UR5, URZ, UP0, !UPT ;  /* 0x000000053f077290 */ /* 0x000fe400087fe43f */
[----:B------:R-:W-:-:S07]  /*00e0*/  UIADD3.X UR5, URZ, UR5, URZ, UP1, !UPT ;  /* 0x000000053f057290 */ /* 0x000fce0008ffe43f */
[----:B------:R0:W-:Y:S02]  /*00f0*/  UTMACCTL.PF [UR6] ;  /* 0x00000000060079b9 */ /* 0x0001e40008040000 */
[----:B------:R0:W-:Y:S02]  /*0100*/  UTMACCTL.PF [UR4] ;  /* 0x00000000040079b9 */ /* 0x0001e40008040000 */
[----:B0-----:R-:W-:Y:S01]  /*0110*/  NOP ;  /* 0x0000000000007918 */ /* 0x001fe20000000000 */
.L_x_1:
[----:B------:R-:W-:Y:S05]  /*0120*/  BSYNC B0 ;  /* 0x0000000000007941 */ /* 0x000fea0003800000 */
.L_x_0:
[----:B------:R-:W0:Y:S02]  /*0130*/  SHFL.IDX PT, R3, R2, RZ, 0x1f ;  /* 0x00001fff02037589 */ /* 0x000e2400000e0000 */
[----:B0-----:R-:W-:-:S13]  /*0140*/  ISETP.NE.AND P0, PT, R3, RZ, PT ;  /* 0x000000ff0300720c */ /* 0x001fda0003f05270 */
[----:B------:R-:W-:Y:S05]  /*0150*/  @P0 BRA `(.L_x_2) ;  /* 0x0000000000f40947 */ /* 0x000fea0003800000 */
[----:B------:R-:W-:Y:S01]  /*0160*/  ELECT P0, URZ, PT ;  /* 0x00000000003f782f */ /* 0x000fe20003800000 */
[----:B------:R-:W-:-:S12]  /*0170*/  BSSY B0, `(.L_x_2) ;  /* 0x000003b000007945 */ /* 0x000fd80003800000 */
[----:B------:R-:W-:Y:S05]  /*0180*/  @!P0 BRA `(.L_x_3) ;  /* 0x0000000000e48947 */ /* 0x000fea0003800000 */
[----:B------:R-:W0:Y:S01]  /*0190*/  S2UR UR8, SR_CgaCtaId ;  /* 0x00000000000879c3 */ /* 0x000e220000008800 */
[----:B------:R-:W-:Y:S01]  /*01a0*/  UMOV UR4, 0x400 ;  /* 0x0000040000047882 */ /* 0x000fe20000000000 */
[----:B------:R-:W-:Y:S01]  /*01b0*/  UMOV UR5, 0x1 ;  /* 0x0000000100057882 */ /* 0x000fe20000000000 */
[----:B------:R-:W-:Y:S02]  /*01c0*/  UMOV UR6, 0x100 ;  /* 0x0000010000067882 */ /* 0x000fe40000000000 */
[----:B------:R-:W-:-:S04]  /*01d0*/  UIADD3 UR6, -UR6, 0x100000, URZ ;  /* 0x0010000006067890 */ /* 0x000fc8000fffe13f */
[----:B------:R-:W-:Y:S02]  /*01e0*/  USHF.L.U32 UR7, UR6, 0xb, URZ ;  /* 0x0000000b06077899 */ /* 0x000fe4000800063f */
[----:B------:R-:W-:Y:S02]  /*01f0*/  USHF.L.U32 UR6, UR6, 0x1, URZ ;  /* 0x0000000106067899 */ /* 0x000fe4000800063f */
[----:B0-----:R-:W-:Y:S02]  /*0200*/  ULEA UR8, UR8, UR4, 0x18 ;  /* 0x0000000408087291 */ /* 0x001fe4000f8ec03f */
[----:B------:R-:W-:-:S04]  /*0210*/  UIADD3 UR4, -UR5, 0x100000, URZ ;  /* 0x0010000005047890 */ /* 0x000fc8000fffe13f */
[----:B------:R-:W-:Y:S02]  /*0220*/  USHF.L.U32 UR5, UR4, 0xb, URZ ;  /* 0x0000000b04057899 */ /* 0x000fe4000800063f */
[----:B------:R-:W-:Y:S01]  /*0230*/  USHF.L.U32 UR4, UR4, 0x1, URZ ;  /* 0x0000000104047899 */ /* 0x000fe2000800063f */
[----:B------:R-:W0:Y:S11]  /*0240*/  FENCE.VIEW.ASYNC.S ;  /* 0x00000000000073c6 */ /* 0x000e360000000000 */
[----:B0-----:R0:W1:Y:S01]  /*0250*/  SYNCS.EXCH.64 URZ, [UR8], UR4 ;  /* 0x00000004083f75b2 */ /* 0x0010620008000100 */
[----:B------:R0:W2:Y:S01]  /*0260*/  SYNCS.EXCH.64 URZ, [UR8+0xb0], UR6 ;  /* 0x0000b006083f75b2 */ /* 0x0000a20008000100 */
[----:B------:R0:W3:Y:S01]  /*0270*/  SYNCS.EXCH.64 URZ, [UR8+0x8], UR4 ;  /* 0x00000804083f75b2 */ /* 0x0000e20008000100 */
[----:B------:R0:W4:Y:S01]  /*0280*/  SYNCS.EXCH.64 URZ, [UR8+0xb8], UR6 ;  /* 0x0000b806083f75b2 */ /* 0x0001220008000100 */
[----:B------:R0:W0:Y:S01]  /*0290*/  SYNCS.EXCH.64 URZ, [UR8+0x10], UR4 ;  /* 0x00001004083f75b2 */ /* 0x0000220008000100 */
        /* <DEDUP_REMOVED lines=39> */
[----:B-1234-:R-:W-:Y:S01]  /*0510*/  NOP ;  /* 0x0000000000007918 */ /* 0x01efe20000000000 */
.L_x_3:
[----:B0-----:R-:W-:Y:S05]  /*0520*/  BSYNC B0 ;  /* 0x0000000000007941 */ /* 0x001fea0003800000 */
.L_x_2:
[----:B------:R-:W0:Y:S01]  /*0530*/  SHFL.IDX PT, R2, R2, RZ, 0x1f ;  /* 0x00001fff02027589 */ /* 0x000e2200000e0000 */
[----:B------:R-:W1:Y:S01]  /*0540*/  LDC R3, c[0x0][0x65c] ;  /* 0x00019700ff037b82 */ /* 0x000e620000000800 */
[----:B------:R-:W-:Y:S02]  /*0550*/  ELECT P0, URZ, PT ;  /* 0x00000000003f782f */ /* 0x000fe40003800000 */
[----:B------:R-:W-:Y:S01]  /*0560*/  SHF.R.S32.HI R4, RZ, 0x1f, R5 ;  /* 0x0000001fff047819 */ /* 0x000fe20000011405 */
[----:B------:R-:W2:Y:S01]  /*0570*/  S2R R10, SR_CTAID.Y ;  /* 0x00000000000a7919 */ /* 0x000ea20000002600 */
[----:B------:R-:W-:Y:S01]  /*0580*/  UMOV UR4, 0x20 ;  /* 0x0000002000047882 */ /* 0x000fe20000000000 */
[C---:B------:R-:W-:Y:S01]  /*0590*/  ISETP.NE.AND P2, PT, R6.reuse, RZ, PT ;  /* 0x000000ff0600720c */ /* 0x040fe20003f45270 */
[----:B------:R-:W-:Y:S01]  /*05a0*/  VIADD R11, R6, 0xffffffff ;  /* 0xffffffff060b7836 */ /* 0x000fe20000000000 */
[----:B------:R-:W3:Y:S01]  /*05b0*/  S2R R8, SR_CTAID.X ;  /* 0x0000000000087919 */ /* 0x000ee20000002500 */
[----:B------:R-:W-:Y:S01]  /*05c0*/  LEA.HI R4, R4, R5, RZ, 0x2 ;  /* 0x0000000504047211 */ /* 0x000fe200078f10ff */
[----:B------:R-:W-:Y:S01]  /*05d0*/  NOP ;  /* 0x0000000000007918 */ /* 0x000fe20000000000 */
[----:B------:R-:W-:Y:S01]  /*05e0*/  NOP ;  /* 0x0000000000007918 */ /* 0x000fe20000000000 */
[----:B------:R-:W-:-:S02]  /*05f0*/  ISETP.GE.U32.AND P1, PT, R11, 0x2, PT ;  /* 0x000000020b00780c */ /* 0x000fc40003f26070 */
[----:B------:R-:W-:-:S05]  /*0600*/  LOP3.LUT R4, R4, 0xfffffffc, RZ, 0xc0, !PT ;  /* 0xfffffffc04047812 */ /* 0x000fca00078ec0ff */
[----:B------:R-:W-:Y:S01]  /*0610*/  IMAD.IADD R5, R5, 0x1, -R4 ;  /* 0x0000000105057824 */ /* 0x000fe200078e0a04 */
[----:B0-----:R-:W-:Y:S02]  /*0620*/  ISETP.NE.OR P0, PT, R2, RZ, !P0 ;  /* 0x000000ff0200720c */ /* 0x001fe40004705670 */
[----:B-1----:R-:W-:-:S11]  /*0630*/  ISETP.NE.AND P3, PT, R3, 0x1, PT ;  /* 0x000000010300780c */ /* 0x002fd60003f65270 */
[----:B------:R-:W-:Y:S01]  /*0640*/  VOTEU.ALL UP0, P0 ;  /* 0x00000000003f7886 */ /* 0x000fe20000000000 */
[----:B------:R-:W-:Y:S01]  /*0650*/  VOTEU.ALL UP1, P0 ;  /* 0x00000000003f7886 */ /* 0x000fe20000020000 */
[----:B------:R-:W3:Y:S01]  /*0660*/  @P3 LDC R9, c[0x0][0x10] ;  /* 0x00000400ff093b82 */ /* 0x000ee20000000800 */
[----:B--2---:R-:W-:Y:S02]  /*0670*/  @P3 IMAD.MOV.U32 R2, RZ, RZ, R10 ;  /* 0x000000ffff023224 */ /* 0x004fe400078e000a */
[----:B------:R-:W-:Y:S01]  /*0680*/  @!UP0 UMOV UR6, 0x400 ;  /* 0x0000040000068882 */ /* 0x000fe20000000000 */
[----:B------:R-:W-:-:S04]  /*0690*/  @!UP0 UIADD3 UR4, -UR4, 0x100000, URZ ;  /* 0x0010000004048890 */ /* 0x000fc8000fffe13f */
[----:B------:R-:W-:Y:S02]  /*06a0*/  @!UP0 USHF.L.U32 UR5, UR4, 0xb, URZ ;  /* 0x0000000b04058899 */ /* 0x000fe4000800063f */
[----:B------:R-:W-:Y:S01]  /*06b0*/  @!UP0 USHF.L.U32 UR4, UR4, 0x1, URZ ;  /* 0x0000000104048899 */ /* 0x000fe2000800063f */
[----:B------:R-:W-:Y:S02]  /*06c0*/  @P3 IMAD.MOV.U32 R3, RZ, RZ, RZ ;  /* 0x000000ffff033224 */ /* 0x000fe400078e00ff */
[----:B------:R-:W-:Y:S01]  /*06d0*/  @P3 IMAD.MOV.U32 R13, RZ, RZ, RZ ;  /* 0x000000ffff0d3224 */ /* 0x000fe200078e00ff */
[----:B------:R-:W0:Y:S08]  /*06e0*/  @!UP0 S2UR UR7, SR_CgaCtaId ;  /* 0x00000000000789c3 */ /* 0x000e300000008800 */
[----:B------:R-:W1:Y:S01]  /*06f0*/  @!P3 LDC R7, c[0x0][0xc] ;  /* 0x00000300ff07bb82 */ /* 0x000e620000000800 */
[----:B---3--:R-:W-:-:S04]  /*0700*/  @P3 IMAD.WIDE.U32 R2, R8, R9, R2 ;  /* 0x0000000908023225 */ /* 0x008fc800078e0002 */
[----:B------:R-:W-:Y:S02]  /*0710*/  IMAD.MOV.U32 R9, RZ, RZ, RZ ;  /* 0x000000ffff097224 */ /* 0x000fe400078e00ff */
[----:B------:R-:W-:Y:S01]  /*0720*/  @P3 IMAD.IADD R3, R3, 0x1, R13 ;  /* 0x0000000103033824 */ /* 0x000fe200078e020d */
[----:B0-----:R-:W-:Y:S01]  /*0730*/  @!UP0 ULEA UR6, UR7, UR6, 0x18 ;  /* 0x0000000607068291 */ /* 0x001fe2000f8ec03f */
[----:B------:R-:W-:Y:S01]  /*0740*/  VOTEU.ALL UP0, P0 ;  /* 0x00000000003f7886 */ /* 0x000fe20000000000 */
[----:B------:R-:W-:-:S04]  /*0750*/  ISETP.NE.AND P0, PT, R5, 0x3, PT ;  /* 0x000000030500780c */ /* 0x000fc80003f05270 */
[----:B------:R-:W-:-:S04]  /*0760*/  ISETP.EQ.OR P0, PT, R5, RZ, !P0 ;  /* 0x000000ff0500720c */ /* 0x000fc80004702670 */
[----:B------:R-:W-:Y:S01]  /*0770*/  ISETP.EQ.AND P0, PT, R6, RZ, P0 ;  /* 0x000000ff0600720c */ /* 0x000fe20000702270 */
[----:B------:R-:W0:Y:S02]  /*0780*/  FENCE.VIEW.ASYNC.S ;  /* 0x00000000000073c6 */ /* 0x000e240000000000 */
[----:B0-----:R0:W2:Y:S01]  /*0790*/  @!UP0 SYNCS.EXCH.64 URZ, [UR6+0x170], UR4 ;  /* 0x00017004063f85b2 */ /* 0x0010a20008000100 */
[----:B-1----:R-:W-:Y:S01]  /*07a0*/  @!P3 IMAD.WIDE.U32 R6, R7, R10, R8 ;  /* 0x0000000a0706b225 */ /* 0x002fe200078e0008 */
[----:B------:R-:W-:-:S03]  /*07b0*/  SEL R4, RZ, 0x1, !P0 ;  /* 0x00000001ff047807 */ /* 0x000fc60004000000 */
[----:B------:R-:W-:Y:S02]  /*07c0*/  @!P3 IMAD.MOV.U32 R2, RZ, RZ, R6 ;  /* 0x000000ffff02b224 */ /* 0x000fe400078e0006 */
[----:B------:R-:W-:Y:S01]  /*07d0*/  @!P3 IMAD.MOV.U32 R3, RZ, RZ, R7 ;  /* 0x000000ffff03b224 */ /* 0x000fe200078e0007 */
[----:B------:R-:W-:Y:S01]  /*07e0*/  SEL R4, R4, 0x2, P1 ;  /* 0x0000000204047807 */ /* 0x000fe20000800000 */
[----:B------:R0:W2:Y:S01]  /*07f0*/  @!UP1 SYNCS.EXCH.64 URZ, [UR6+0x178], UR4 ;  /* 0x00017804063f95b2 */ /* 0x0000a20008000100 */
[----:B------:R-:W-:Y:S01]  /*0800*/  NOP ;  /* 0x0000000000007918 */ /* 0x000fe20000000000 */
[----:B--2---:R-:W-:Y:S06]  /*0810*/  BAR.SYNC.DEFER_BLOCKING 0x0 ;  /* 0x0000000000007b1d */ /* 0x004fec0000010000 */
[----:B------:R-:W-:Y:S05]  /*0820*/  @!P2 BRA `(.L_x_4) ;  /* 0x0000007400b8a947 */ /* 0x000fea0003800000 */
[----:B------:R-:W-:-:S13]  /*0830*/  ISETP.GT.U32.AND P0, PT, R11, 0x1, PT ;  /* 0x000000010b00780c */ /* 0x000fda0003f04070 */
[----:B0-----:R-:W-:Y:S05]  /*0840*/  @P0 EXIT ;  /* 0x000000000000094d */ /* 0x001fea0003800000 */
[----:B------:R-:W-:Y:S01]  /*0850*/  ULDC.64 UR4, c[0x0][0x650] ;  /* 0x0001940000047ab9 */ /* 0x000fe20000000a00 */
[----:B------:R-:W-:Y:S01]  /*0860*/  PRMT R12, RZ, 0x7610, R12 ;  /* 0x00007610ff0c7816 */ /* 0x000fe2000000000c */
[----:B------:R-:W-:Y:S01]  /*0870*/  IMAD.MOV.U32 R6, RZ, RZ, -0x1 ;  /* 0xffffffffff067424 */ /* 0x000fe200078e00ff */
[----:B------:R-:W-:Y:S01]  /*0880*/  ISETP.GE.U32.AND P0, PT, R2, UR4, PT ;  /* 0x0000000402007c0c */ /* 0x000fe2000bf06070 */
[----:B------:R-:W-:Y:S02]  /*0890*/  IMAD.MOV.U32 R7, RZ, RZ, -0x1 ;  /* 0xffffffffff077424 */ /* 0x000fe400078e00ff */
[----:B------:R-:W-:Y:S01]  /*08a0*/  IMAD.MOV.U32 R5, RZ, RZ, -0x1 ;  /* 0xffffffffff057424 */ /* 0x000fe200078e00ff */
[----:B------:R-:W-:-:S13]  /*08b0*/  ISETP.GE.U32.AND.EX P0, PT, R3, UR5, PT, P0 ;  /* 0x0000000503007c0c */ /* 0x000fda000bf06100 */
[----:B------:R-:W-:Y:S05]  /*08c0*/  @P0 BRA `(.L_x_5) ;  /* 0x00000004005c0947 */ /* 0x000fea0003800000 */
[----:B------:R-:W0:Y:S01]  /*08d0*/  LDC.64 R16, c[0x0][0x628] ;  /* 0x00018a00ff107b82 */ /* 0x000e220000000a00 */
[----:B------:R-:W-:Y:S02]  /*08e0*/  IMAD.MOV.U32 R6, RZ, RZ, R2 ;  /* 0x000000ffff067224 */ /* 0x000fe400078e0002 */
[----:B------:R-:W-:-:S05]  /*08f0*/  IMAD.MOV.U32 R7, RZ, RZ, R3 ;  /* 0x000000ffff077224 */ /* 0x000fca00078e0003 */
[----:B------:R-:W1:Y:S08]  /*0900*/  LDC R18, c[0x0][0x630] ;  /* 0x00018c00ff127b82 */ /* 0x000e700000000800 */
[----:B------:R-:W2:Y:S01]  /*0910*/  LDC.64 R20, c[0x0][0x620] ;  /* 0x00018800ff147b82 */ /* 0x000ea20000000a00 */
[----:B0-----:R-:W-:-:S04]  /*0920*/  ISETP.NE.U32.AND P0, PT, R16, RZ, PT ;  /* 0x000000ff1000720c */ /* 0x001fc80003f05070 */
[----:B------:R-:W-:-:S13]  /*0930*/  ISETP.NE.AND.EX P0, PT, R17, RZ, PT, P0 ;  /* 0x000000ff1100720c */ /* 0x000fda0003f05300 */
[----:B-12---:R-:W-:Y:S05]  /*0940*/  @!P0 BRA `(.L_x_6) ;  /* 0x0000000000288947 */ /* 0x006fea0003800000 */
[----:B------:R-:W0:Y:S02]  /*0950*/  LDC R5, c[0x0][0x634] ;  /* 0x00018d00ff057b82 */ /* 0x000e240000000800 */
[----:B0-----:R-:W-:-:S05]  /*0960*/  IADD3 R5, P0, R2, R5, RZ ;  /* 0x0000000502057210 */ /* 0x001fca0007f1e0ff */
[----:B------:R-:W-:-:S04]  /*0970*/  IMAD.X R11, RZ, RZ, R3, P0 ;  /* 0x000000ffff0b7224 */ /* 0x000fc800000e0603 */
[----:B------:R-:W-:-:S04]  /*0980*/  IMAD.WIDE.U32 R6, R11, R16, RZ ;  /* 0x000000100b067225 */ /* 0x000fc800078e00ff */
[----:B------:R-:W-:-:S04]  /*0990*/  IMAD.WIDE.U32 R12, P0, R5, R17, R6 ;  /* 0x00000011050c7225 */ /* 0x000fc80007800006 */
[----:B------:R-:W-:-:S04]  /*09a0*/  IMAD.WIDE.U32 R6, R5, R16, RZ ;  /* 0x0000001005067225 */ /* 0x000fc800078e00ff */
[----:B------:R-:W-:Y:S01]  /*09b0*/  IMAD.X R15, RZ, RZ, RZ, P0 ;  /* 0x000000ffff0f7224 */ /* 0x000fe200000e06ff */
[----:B------:R-:W-:Y:S01]  /*09c0*/  IADD3 RZ, P0, R7, R12, RZ ;  /* 0x0000000c07ff7210 */ /* 0x000fe20007f1e0ff */
[----:B------:R-:W-:-:S04]  /*09d0*/  IMAD.MOV.U32 R14, RZ, RZ, R13 ;  /* 0x000000ffff0e7224 */ /* 0x000fc800078e000d */
[----:B------:R-:W-:-:S08]  /*09e0*/  IMAD.WIDE.U32.X R6, R11, R17, R14, P0 ;  /* 0x000000110b067225 */ /* 0x000fd000000e040e */
.L_x_6:
[--C-:B------:R-:W-:Y:S01]  /*09f0*/  SHF.R.U64 R26, R6, R18, R7.reuse ;  /* 0x00000012061a7219 */ /* 0x100fe20000001207 */
[----:B------:R-:W0:Y:S01]  /*0a00*/  LDC.64 R22, c[0x0][0x640] ;  /* 0x00019000ff167b82 */ /* 0x000e220000000a00 */
[----:B------:R-:W-:Y:S01]  /*0a10*/  I2FP.F32.U32 R5, R8 ;  /* 0x0000000800057245 */ /* 0x000fe20000201000 */
[----:B------:R-:W-:Y:S01]  /*0a20*/  ULDC UR4, c[0x0][0x150] ;  /* 0x0000540000047ab9 */ /* 0x000fe20000000800 */
[----:B------:R-:W-:Y:S02]  /*0a30*/  SHF.R.U32.HI R6, RZ, R18, R7 ;  /* 0x00000012ff067219 */ /* 0x000fe40000011607 */
[----:B------:R-:W-:Y:S01]  /*0a40*/  IADD3 R11, P0, RZ, -R26, RZ ;  /* 0x8000001aff0b7210 */ /* 0x000fe20007f1e0ff */
[----:B------:R-:W-:Y:S01]  /*0a50*/  FMUL R5, R5, UR4 ;  /* 0x0000000405057c20 */ /* 0x000fe20008400000 */
[----:B------:R-:W-:Y:S01]  /*0a60*/  ULDC UR4, c[0x0][0x154] ;  /* 0x0000550000047ab9 */ /* 0x000fe20000000800 */
[----:B------:R-:W1:Y:S02]  /*0a70*/  LDC R14, c[0x0][0x618] ;  /* 0x00018600ff0e7b82 */ /* 0x000e640000000800 */
[----:B------:R-:W-:-:S02]  /*0a80*/  IMAD.X R13, RZ, RZ, ~R6, P0 ;  /* 0x000000ffff0d7224 */ /* 0x000fc400000e0e06 */
[----:B------:R-:W2:Y:S01]  /*0a90*/  F2I.U32.TRUNC.NTZ R5, R5 ;  /* 0x0000000500057305 */ /* 0x000ea2000020f000 */
[----:B------:R-:W-:-:S03]  /*0aa0*/  IMAD.WIDE.U32 R6, R11, R20, R2 ;  /* 0x000000140b067225 */ /* 0x000fc600078e0002 */
[----:B------:R-:W3:Y:S01]  /*0ab0*/  LDC R9, c[0x0][0x144] ;  /* 0x00005100ff097b82 */ /* 0x000ee20000000800 */
[----:B------:R-:W-:-:S04]  /*0ac0*/  IMAD R12, R13, R20, RZ ;  /* 0x000000140d0c7224 */ /* 0x000fc800078e02ff */
[----:B------:R-:W-:Y:S02]  /*0ad0*/  IMAD R11, R11, R21, R12 ;  /* 0x000000150b0b7224 */ /* 0x000fe400078e020c */
[----:B------:R-:W-:Y:S01]  /*0ae0*/  IMAD.MOV.U32 R12, RZ, RZ, 0x1 ;  /* 0x00000001ff0c7424 */ /* 0x000fe200078e00ff */
[----:B------:R-:W4:Y:S01]  /*0af0*/  LDC R18, c[0x0][0x608] ;  /* 0x00018200ff127b82 */ /* 0x000f220000000800 */
[----:B------:R-:W-:Y:S01]  /*0b00*/  IMAD.IADD R11, R7, 0x1, R11 ;  /* 0x00000001070b7824 */ /* 0x000fe200078e020b */
[----:B0-----:R-:W-:Y:S01]  /*0b10*/  ISETP.NE.U32.AND P0, PT, R22, RZ, PT ;  /* 0x000000ff1600720c */ /* 0x001fe20003f05070 */
[----:B--2---:R-:W-:-:S03]  /*0b20*/  IMAD.MOV R7, RZ, RZ, -R5 ;  /* 0x000000ffff077224 */ /* 0x004fc600078e0a05 */
[----:B------:R-:W-:Y:S02]  /*0b30*/  ISETP.NE.AND.EX P0, PT, R23, RZ, PT, P0 ;  /* 0x000000ff1700720c */ /* 0x000fe40003f05300 */
[----:B------:R-:W0:Y:S01]  /*0b40*/  LDC R13, c[0x0][0x658] ;  /* 0x00019600ff0d7b82 */ /* 0x000e220000000800 */
[--C-:B-1----:R-:W-:Y:S02]  /*0b50*/  SHF.R.U64 R16, R6, R14, R11.reuse ;  /* 0x0000000e06107219 */ /* 0x102fe4000000120b */
[----:B------:R-:W-:Y:S02]  /*0b60*/  I2FP.F32.U32 R6, R10 ;  /* 0x0000000a00067245 */ /* 0x000fe40000201000 */
[----:B------:R-:W-:-:S03]  /*0b70*/  SHF.R.U32.HI R11, RZ, R14, R11 ;  /* 0x0000000eff0b7219 */ /* 0x000fc6000001160b */
[----:B------:R-:W1:Y:S01]  /*0b80*/  LDC R17, c[0x0][0x148] ;  /* 0x00005200ff117b82 */ /* 0x000e620000000800 */
[----:B---3--:R-:W-:Y:S02]  /*0b90*/  IMAD R5, R9, R7, R8 ;  /* 0x0000000709057224 */ /* 0x008fe400078e0208 */
[----:B------:R-:W-:Y:S01]  /*0ba0*/  FMUL R7, R6, UR4 ;  /* 0x0000000406077c20 */ /* 0x000fe20008400000 */
[----:B------:R-:W-:-:S03]  /*0bb0*/  IMAD.MOV.U32 R6, RZ, RZ, -0x1 ;  /* 0xffffffffff067424 */ /* 0x000fc600078e00ff */
[----:B------:R2:W3:Y:S01]  /*0bc0*/  F2I.U32.TRUNC.NTZ R15, R7 ;  /* 0x00000007000f7305 */ /* 0x0004e2000020f000 */
[----:B------:R-:W1:Y:S01]  /*0bd0*/  LDC R21, c[0x0][0x600] ;  /* 0x00018000ff157b82 */ /* 0x000e620000000800 */
[-CC-:B----4-:R-:W-:Y:S02]  /*0be0*/  SHF.R.U64 R27, R16, R18.reuse, R11.reuse ;  /* 0x00000012101b7219 */ /* 0x190fe4000000120b */
[----:B------:R-:W-:-:S05]  /*0bf0*/  SHF.R.U32.HI R8, RZ, R18, R11 ;  /* 0x00000012ff087219 */ /* 0x000fca000001160b */
[----:B------:R-:W4:Y:S01]  /*0c00*/  LDC R20, c[0x0][0x648] ;  /* 0x00019200ff147b82 */ /* 0x000f220000000800 */
[-CC-:B0-----:R-:W-:Y:S02]  /*0c10*/  SHF.R.U64 R18, R27, R13.reuse, R8.reuse ;  /* 0x0000000d1b127219 */ /* 0x181fe40000001208 */
[-C--:B------:R-:W-:Y:S02]  /*0c20*/  SHF.L.U32 R6, R6, R13.reuse, RZ ;  /* 0x0000000d06067219 */ /* 0x080fe400000006ff */
[-C--:B------:R-:W-:Y:S02]  /*0c30*/  SHF.R.U32.HI R8, RZ, R13.reuse, R8 ;  /* 0x0000000dff087219 */ /* 0x080fe40000011608 */
[----:B------:R-:W-:Y:S01]  /*0c40*/  LOP3.LUT R14, RZ, R6, RZ, 0x33, !PT ;  /* 0x00000006ff0e7212 */ /* 0x000fe200078e33ff */
[----:B------:R-:W0:Y:S01]  /*0c50*/  LDC R25, c[0x0][0x638] ;  /* 0x00018e00ff197b82 */ /* 0x000e220000000800 */
[----:B------:R-:W-:Y:S01]  /*0c60*/  SHF.L.U32 R11, R12, R13, RZ ;  /* 0x0000000d0c0b7219 */ /* 0x000fe200000006ff */
[----:B------:R-:W-:-:S02]  /*0c70*/  IMAD.MOV.U32 R6, RZ, RZ, R18 ;  /* 0x000000ffff067224 */ /* 0x000fc400078e0012 */
[----:B--2---:R-:W-:-:S04]  /*0c80*/  IMAD.MOV.U32 R7, RZ, RZ, R8 ;  /* 0x000000ffff077224 */ /* 0x004fc800078e0008 */
[----:B------:R-:W2:Y:S01]  /*0c90*/  LDC R24, c[0x0][0x610] ;  /* 0x00018400ff187b82 */ /* 0x000ea20000000800 */
[----:B---3--:R-:W-:Y:S05]  /*0ca0*/  @!P0 BRA `(.L_x_7) ;  /* 0x0000000000288947 */ /* 0x008fea0003800000 */
[----:B------:R-:W3:Y:S02]  /*0cb0*/  LDC R13, c[0x0][0x64c] ;  /* 0x00019300ff0d7b82 */ /* 0x000ee40000000800 */
[----:B---3--:R-:W-:-:S05]  /*0cc0*/  IADD3 R13, P0, R18, R13, RZ ;  /* 0x0000000d120d7210 */ /* 0x008fca0007f1e0ff */
        /* <DEDUP_REMOVED lines=8> */
.L_x_7:
[----:B----4-:R-:W-:Y:S01]  /*0d50*/  SHF.R.U64 R6, R6, R20, R7 ;  /* 0x0000001406067219 */ /* 0x010fe20000001207 */
[----:B-1----:R-:W-:Y:S01]  /*0d60*/  VIADD R7, R21, 0xffffffff ;  /* 0xffffffff15077836 */ /* 0x002fe20000000000 */
[----:B------:R-:W-:Y:S01]  /*0d70*/  LOP3.LUT R14, R27, R14, RZ, 0xc0, !PT ;  /* 0x0000000e1b0e7212 */ /* 0x000fe200078ec0ff */
[----:B------:R-:W-:Y:S02]  /*0d80*/  IMAD.MOV R15, RZ, RZ, -R15 ;  /* 0x000000ffff0f7224 */ /* 0x000fe400078e0a0f */
[----:B------:R-:W-:Y:S01]  /*0d90*/  IMAD.MOV R8, RZ, RZ, -R6 ;  /* 0x000000ffff087224 */ /* 0x000fe200078e0a06 */
[----:B------:R-:W-:Y:S01]  /*0da0*/  LOP3.LUT R7, R16, R7, RZ, 0xc0, !PT ;  /* 0x0000000710077212 */ /* 0x000fe200078ec0ff */
[----:B------:R-:W-:Y:S02]  /*0db0*/  IMAD R14, R11, R6, R14 ;  /* 0x000000060b0e7224 */ /* 0x000fe400078e020e */
[----:B------:R-:W-:Y:S02]  /*0dc0*/  @P3 IMAD R5, R17, R15, R10 ;  /* 0x0000000f11053224 */ /* 0x000fe400078e020a */
[----:B0-----:R-:W-:-:S02]  /*0dd0*/  IMAD R6, R8, R25, R18 ;  /* 0x0000001908067224 */ /* 0x001fc400078e0212 */
[----:B--2---:R-:W-:Y:S02]  /*0de0*/  IMAD R5, R14, R24, R5 ;  /* 0x000000180e057224 */ /* 0x004fe400078e0205 */
[----:B------:R-:W-:Y:S02]  /*0df0*/  IMAD R6, R6, R21, R7 ;  /* 0x0000001506067224 */ /* 0x000fe400078e0207 */
[----:B------:R-:W-:-:S03]  /*0e00*/  IMAD.MOV.U32 R12, RZ, RZ, 0x1 ;  /* 0x00000001ff0c7424 */ /* 0x000fc600078e00ff */
[----:B------:R-:W-:Y:S02]  /*0e10*/  SEL R7, R6, R5, !P3 ;  /* 0x0000000506077207 */ /* 0x000fe40005800000 */
[----:B------:R-:W-:Y:S01]  /*0e20*/  SEL R6, R5, R6, !P3 ;  /* 0x0000000605067207 */ /* 0x000fe20005800000 */
[----:B------:R-:W-:-:S07]  /*0e30*/  IMAD.MOV.U32 R5, RZ, RZ, R26 ;  /* 0x000000ffff057224 */ /* 0x000fce00078e001a */
.L_x_5:
[----:B------:R-:W-:-:S08]  /*0e40*/  NOP ;  /* 0x0000000000007918 */ /* 0x000fd00000000000 */
[----:B------:R-:W0:Y:S02]  /*0e50*/  USETMAXREG.TRY_ALLOC.CTAPOOL UP0, 0xe8 ;  /* 0x000000e8000079c8 */ /* 0x000e240008000600 */
[----:B0-----:R-:W-:-:S13]  /*0e60*/  PLOP3.LUT P0, PT, PT, PT, UP0, 0x80, 0x0 ;  /* 0x000000000000781c */ /* 0x001fda0003f0f008 */
[----:B------:R-:W-:Y:S05]  /*0e70*/  @!P0 BRA `(.L_x_5) ;  /* 0xfffffffc00f08947 */ /* 0x000fea000383ffff */
[----:B------:R-:W-:Y:S01]  /*0e80*/  ULDC.64 UR4, c[0x0][0x598] ;  /* 0x0001660000047ab9 */ /* 0x000fe20000000a00 */
[----:B------:R-:W-:Y:S01]  /*0e90*/  ULDC.64 UR16, c[0x0][0x208] ;  /* 0x0000820000107ab9 */ /* 0x000fe20000000a00 */
[----:B------:R-:W-:-:S04]  /*0ea0*/  ISETP.NE.U32.AND P0, PT, RZ, UR4, PT ;  /* 0x00000004ff007c0c */ /* 0x000fc8000bf05070 */
[----:B------:R-:W-:-:S13]  /*0eb0*/  ISETP.NE.AND.EX P0, PT, RZ, UR5, PT, P0 ;  /* 0x00000005ff007c0c */ /* 0x000fda000bf05300 */
[----:B------:R-:W-:Y:S05]  /*0ec0*/  @!P0 BRA `(.L_x_8) ;  /* 0x00000000001c8947 */ /* 0x000fea0003800000 */
[----:B------:R-:W0:Y:S02]  /*0ed0*/  LDC.64 R8, c[0x0][0x598] ;  /* 0x00016600ff087b82 */ /* 0x000e240000000a00 */
[----:B0-----:R-:W2:Y:S02]  /*0ee0*/  LDG.E.64 R8, desc[UR16][R8.64] ;  /* 0x0000001008087981 */ /* 0x001ea4000c1e1b00 */
[----:B--2---:R-:W-:-:S04]  /*0ef0*/  ISETP.NE.U32.AND P0, PT, R8, RZ, PT ;  /* 0x000000ff0800720c */ /* 0x004fc80003f05070 */
[----:B------:R-:W-:-:S13]  /*0f00*/  ISETP.NE.AND.EX P0, PT, R9, RZ, PT, P0 ;  /* 0x000000ff0900720c */ /* 0x000fda0003f05300 */
[----:B------:R-:W-:Y:S05]  /*0f10*/  @!P0 BRA `(.L_x_8) ;  /* 0x0000000000088947 */ /* 0x000fea0003800000 */
[----:B------:R0:W5:Y:S01]  /*0f20*/  LD.E R8, desc[UR16][R8.64] ;  /* 0x0000001008087980 */ /* 0x000162000c101900 */
[----:B------:R-:W-:Y:S05]  /*0f30*/  BRA `(.L_x_9) ;  /* 0x0000000000207947 */ /* 0x000fea0003800000 */
.L_x_8:
[----:B------:R-:W-:Y:S02]  /*0f40*/  ULDC.64 UR4, c[0x0][0x588] ;  /* 0x0001620000047ab9 */ /* 0x000fe40000000a00 */
[----:B------:R-:W-:-:S04]  /*0f50*/  ISETP.NE.U32.AND P0, PT, RZ, UR4, PT ;  /* 0x00000004ff007c0c */ /* 0x000fc8000bf05070 */
[----:B------:R-:W-:-:S13]  /*0f60*/  ISETP.NE.AND.EX P0, PT, RZ, UR5, PT, P0 ;  /* 0x00000005ff007c0c */ /* 0x000fda000bf05300 */
[----:B------:R-:W-:Y:S05]  /*0f70*/  @!P0 BRA `(.L_x_10) ;  /* 0x00000000000c8947 */ /* 0x000fea0003800000 */
[----:B------:R-:W0:Y:S02]  /*0f80*/  LDC.64 R8, c[0x0][0x588] ;  /* 0x00016200ff087b82 */ /* 0x000e240000000a00 */
[----:B0-----:R1:W5:Y:S01]  /*0f90*/  LDG.E R8, desc[UR16][R8.64] ;  /* 0x0000001008087981 */ /* 0x001362000c1e1900 */
[----:B------:R-:W-:Y:S05]  /*0fa0*/  BRA `(.L_x_9) ;  /* 0x0000000000047947 */ /* 0x000fea0003800000 */
.L_x_10:
[----:B------:R-:W2:Y:S02]  /*0fb0*/  LDC R8, c[0x0][0x580] ;  /* 0x00016000ff087b82 */ /* 0x000ea40000000800 */
.L_x_9:
[----:B------:R-:W-:Y:S02]  /*0fc0*/  ULDC.64 UR4, c[0x0][0x5a0] ;  /* 0x0001680000047ab9 */ /* 0x000fe40000000a00 */
[----:B------:R-:W-:-:S04]  /*0fd0*/  ISETP.NE.U32.AND P0, PT, RZ, UR4, PT ;  /* 0x00000004ff007c0c */ /* 0x000fc8000bf05070 */
[----:B------:R-:W-:-:S13]  /*0fe0*/  ISETP.NE.AND.EX P0, PT, RZ, UR5, PT, P0 ;  /* 0x00000005ff007c0c */ /* 0x000fda000bf05300 */
[----:B------:R-:W-:Y:S05]  /*0ff0*/  @!P0 BRA `(.L_x_11) ;  /* 0x00000000001c8947 */ /* 0x000fea0003800000 */
[----:B------:R-:W3:Y:S02]  /*1000*/  LDC.64 R10, c[0x0][0x5a0] ;  /* 0x00016800ff0a7b82 */ /* 0x000ee40000000a00 */
[----:B---3--:R-:W3:Y:S02]  /*1010*/  LDG.E.64 R10, desc[UR16][R10.64] ;  /* 0x000000100a0a7981 */ /* 0x008ee4000c1e1b00 */
[----:B---3--:R-:W-:-:S04]  /*1020*/  ISETP.NE.U32.AND P0, PT, R10, RZ, PT ;  /* 0x000000ff0a00720c */ /* 0x008fc80003f05070 */
[----:B------:R-:W-:-:S13]  /*1030*/  ISETP.NE.AND.EX P0, PT, R11, RZ, PT, P0 ;  /* 0x000000ff0b00720c */ /* 0x000fda0003f05300 */
[----:B------:R-:W-:Y:S05]  /*1040*/  @!P0 BRA `(.L_x_11) ;  /* 0x0000000000088947 */ /* 0x000fea0003800000 */
[----:B01----:R0:W5:Y:S01]  /*1050*/  LD.E R9, desc[UR16][R10.64] ;  /* 0x000000100a097980 */ /* 0x003162000c101900 */
[----:B------:R-:W-:Y:S05]  /*1060*/  BRA `(.L_x_12) ;  /* 0x0000000000207947 */ /* 0x000fea0003800000 */
.L_x_11:
[----:B------:R-:W-:Y:S02]  /*1070*/  ULDC.64 UR4, c[0x0][0x590] ;  /* 0x0001640000047ab9 */ /* 0x000fe40000000a00 */
[----:B------:R-:W-:-:S04]  /*1080*/  ISETP.NE.U32.AND P0, PT, RZ, UR4, PT ;  /* 0x00000004ff007c0c */ /* 0x000fc8000bf05070 */
[----:B------:R-:W-:-:S13]  /*1090*/  ISETP.NE.AND.EX P0, PT, RZ, UR5, PT, P0 ;  /* 0x00000005ff007c0c */ /* 0x000fda000bf05300 */
[----:B------:R-:W-:Y:S05]  /*10a0*/  @!P0 BRA `(.L_x_13) ;  /* 0x00000000000c8947 */ /* 0x000fea0003800000 */
[----:B------:R-:W0:Y:S02]  /*10b0*/  LDC.64 R10, c[0x0][0x590] ;  /* 0x00016400ff0a7b82 */ /* 0x000e240000000a00 */
[----:B01----:R1:W5:Y:S01]  /*10c0*/  LDG.E R9, desc[UR16][R10.64] ;  /* 0x000000100a097981 */ /* 0x003362000c1e1900 */
[----:B------:R-:W-:Y:S05]  /*10d0*/  BRA `(.L_x_12) ;  /* 0x0000000000047947 */ /* 0x000fea0003800000 */
.L_x_13:
[----:B01----:R-:W3:Y:S02]  /*10e0*/  LDC R9, c[0x0][0x584] ;  /* 0x00016100ff097b82 */ /* 0x003ee40000000800 */
.L_x_12:
[----:B------:R-:W-:-:S13]  /*10f0*/  LOP3.LUT P0, RZ, R12, 0xff, RZ, 0xc0, !PT ;  /* 0x000000ff0cff7812 */ /* 0x000fda000780c0ff */
[----:B------:R-:W-:Y:S05]  /*1100*/  @!P0 EXIT ;  /* 0x000000000000894d */ /* 0x000fea0003800000 */
[----:B------:R-:W-:Y:S01]  /*1110*/  ULDC UR4, c[0x0][0x28c] ;  /* 0x0000a30000047ab9 */ /* 0x000fe20000000800 */
[----:B------:R-:W-:Y:S01]  /*1120*/  LOP3.LUT R142, R4, 0x1, RZ, 0xfc, !PT ;  /* 0x00000001048e7812 */ /* 0x000fe200078efcff */
[----:B------:R-:W-:-:S04]  /*1130*/  UIADD3 UR4, UR4, 0x1f, URZ ;  /* 0x0000001f04047890 */ /* 0x000fc8000fffe03f */
[----:B------:R-:W-:-:S04]  /*1140*/  USHF.R.S32.HI UR5, URZ, 0x1f, UR4 ;  /* 0x0000001f3f057899 */ /* 0x000fc80008011404 */
[----:B------:R-:W-:-:S03]  /*1150*/  ULEA.HI UR5, UR5, UR4, URZ, 0x5 ;  /* 0x0000000405057291 */ /* 0x000fc6000f8f283f */
[----:B------:R-:W-:Y:S01]  /*1160*/  UMOV UR4, URZ ;  /* 0x0000003f00047c82 */ /* 0x000fe20008000000 */
[----:B------:R-:W-:-:S03]  /*1170*/  USHF.R.S32.HI UR9, URZ, 0x5, UR5 ;  /* 0x000000053f097899 */ /* 0x000fc60008011405 */
[----:B------:R-:W-:-:S09]  /*1180*/  UMOV UR5, URZ ;  /* 0x0000003f00057c82 */ /* 0x000fd20008000000 */
.L_x_166:
[----:B01----:R-:W-:Y:S01]  /*1190*/  LOP3.LUT R10, R0, 0x80, RZ, 0xc0, !PT ;  /* 0x00000080000a7812 */ /* 0x003fe200078ec0ff */
[----:B------:R-:W0:Y:S01]  /*11a0*/  S2UR UR13, SR_CgaCtaId ;  /* 0x00000000000d79c3 */ /* 0x000e220000008800 */
[----:B------:R-:W-:Y:S01]  /*11b0*/  UMOV UR12, 0x400 ;  /* 0x00000400000c7882 */ /* 0x000fe20000000000 */
[----:B------:R-:W-:Y:S01]  /*11c0*/  UMOV UR6, URZ ;  /* 0x0000003f00067c82 */ /* 0x000fe20008000000 */
[----:B------:R-:W-:Y:S01]  /*11d0*/  SHF.R.U32.HI R10, RZ, 0x7, R10 ;  /* 0x00000007ff0a7819 */ /* 0x000fe2000001160a */
[----:B------:R-:W-:Y:S01]  /*11e0*/  UMOV UR7, URZ ;  /* 0x0000003f00077c82 */ /* 0x000fe20008000000 */
[----:B------:R-:W-:Y:S01]  /*11f0*/  UMOV UR18, UR5 ;  /* 0x0000000500127c82 */ /* 0x000fe20008000000 */
[----:B------:R-:W-:Y:S02]  /*1200*/  CS2R R18, SRZ ;  /* 0x0000000000127805 */ /* 0x000fe4000001ff00 */
[----:B------:R-:W-:Y:S01]  /*1210*/  CS2R R16, SRZ ;  /* 0x0000000000107805 */ /* 0x000fe2000001ff00 */
[----:B------:R-:W1:Y:S01]  /*1220*/  LDC R11, c[0x0][0x28c] ;  /* 0x0000a300ff0b7b82 */ /* 0x000e620000000800 */
[----:B----4-:R-:W4:Y:S01]  /*1230*/  SHFL.IDX PT, R10, R10, RZ, 0x1f ;  /* 0x00001fff0a0a7589 */ /* 0x010f2200000e0000 */
[----:B------:R-:W-:-:S02]  /*1240*/  CS2R R20, SRZ ;  /* 0x0000000000147805 */ /* 0x000fc4000001ff00 */
[----:B------:R-:W-:Y:S02]  /*1250*/  CS2R R22, SRZ ;  /* 0x0000000000167805 */ /* 0x000fe4000001ff00 */
[----:B------:R-:W-:Y:S02]  /*1260*/  CS2R R88, SRZ ;  /* 0x0000000000587805 */ /* 0x000fe4000001ff00 */
[----:B------:R-:W-:Y:S02]  /*1270*/  CS2R R90, SRZ ;  /* 0x00000000005a7805 */ /* 0x000fe4000001ff00 */
[----:B------:R-:W-:Y:S02]  /*1280*/  CS2R R92, SRZ ;  /* 0x00000000005c7805 */ /* 0x000fe4000001ff00 */
[----:B------:R-:W-:Y:S02]  /*1290*/  CS2R R96, SRZ ;  /* 0x0000000000607805 */ /* 0x000fe4000001ff00 */
        /* <DEDUP_REMOVED lines=16> */
[----:B-1----:R-:W-:Y:S02]  /*13a0*/  ISETP.GE.AND P0, PT, R11, 0x1, PT ;  /* 0x000000010b00780c */ /* 0x002fe40003f06270 */
[----:B------:R-:W-:Y:S02]  /*13b0*/  CS2R R128, SRZ ;  /* 0x0000000000807805 */ /* 0x000fe4000001ff00 */
[----:B----4-:R-:W-:-:S02]  /*13c0*/  R2UR UR8, R10 ;  /* 0x000000000a0872ca */ /* 0x010fc400000e0000 */
[----:B------:R-:W-:Y:S02]  /*13d0*/  CS2R R130, SRZ ;  /* 0x0000000000827805 */ /* 0x000fe4000001ff00 */
[----:B------:R-:W-:Y:S02]  /*13e0*/  CS2R R132, SRZ ;  /* 0x0000000000847805 */ /* 0x000fe4000001ff00 */
[----:B------:R-:W-:Y:S02]  /*13f0*/  CS2R R134, SRZ ;  /* 0x0000000000867805 */ /* 0x000fe4000001ff00 */
[----:B------:R-:W-:Y:S02]  /*1400*/  CS2R R136, SRZ ;  /* 0x0000000000887805 */ /* 0x000fe4000001ff00 */
[----:B------:R-:W-:Y:S02]  /*1410*/  CS2R R138, SRZ ;  /* 0x00000000008a7805 */ /* 0x000fe4000001ff00 */
[----:B------:R-:W-:Y:S01]  /*1420*/  CS2R R140, SRZ ;  /* 0x00000000008c7805 */ /* 0x000fe2000001ff00 */
[----:B------:R-:W-:Y:S01]  /*1430*/  IMAD.MOV.U32 R143, RZ, RZ, RZ ;  /* 0x000000ffff8f7224 */ /* 0x000fe200078e00ff */
[----:B------:R-:W-:Y:S01]  /*1440*/  CS2R R56, SRZ ;  /* 0x0000000000387805 */ /* 0x000fe2000001ff00 */
[----:B------:R-:W-:Y:S01]  /*1450*/  IMAD.MOV.U32 R145, RZ, RZ, RZ ;  /* 0x000000ffff917224 */ /* 0x000fe200078e00ff */
[----:B------:R-:W-:Y:S01]  /*1460*/  CS2R R58, SRZ ;  /* 0x00000000003a7805 */ /* 0x000fe2000001ff00 */
[----:B--23--:R-:W-:Y:S01]  /*1470*/  IMAD.U32 R13, RZ, RZ, UR4 ;  /* 0x00000004ff0d7e24 */ /* 0x00cfe2000f8e00ff */
[----:B------:R-:W-:Y:S01]  /*1480*/  CS2R R60, SRZ ;  /* 0x00000000003c7805 */ /* 0x000fe2000001ff00 */
[----:B------:R-:W-:Y:S01]  /*1490*/  ULEA.HI UR10, UR8, UR8, URZ, 0x1 ;  /* 0x00000008080a7291 */ /* 0x000fe2000f8f083f */
[----:B------:R-:W-:-:S02]  /*14a0*/  CS2R R62, SRZ ;  /* 0x00000000003e7805 */ /* 0x000fc4000001ff00 */
[----:B------:R-:W-:Y:S02]  /*14b0*/  CS2R R64, SRZ ;  /* 0x0000000000407805 */ /* 0x000fe4000001ff00 */
[----:B------:R-:W-:Y:S01]  /*14c0*/  CS2R R66, SRZ ;  /* 0x0000000000427805 */ /* 0x000fe2000001ff00 */
[----:B------:R-:W-:Y:S01]  /*14d0*/  ULOP3.LUT UR11, UR10, 0x1ffffe, URZ, 0xc0, !UPT ;  /* 0x001ffffe0a0b7892 */ /* 0x000fe2000f8ec03f */
[----:B------:R-:W-:Y:S01]  /*14e0*/  CS2R R68, SRZ ;  /* 0x0000000000447805 */ /* 0x000fe2000001ff00 */
[----:B0-----:R-:W-:Y:S01]  /*14f0*/  ULEA UR10, UR13, UR12, 0x18 ;  /* 0x0000000c0d0a7291 */ /* 0x001fe2000f8ec03f */
[----:B------:R-:W-:Y:S01]  /*1500*/  CS2R R70, SRZ ;  /* 0x0000000000467805 */ /* 0x000fe2000001ff00 */
[----:B------:R-:W-:Y:S01]  /*1510*/  UIADD3 UR11, UR8, -UR11, URZ ;  /* 0x8000000b080b7290 */ /* 0x000fe2000fffe03f */
[----:B------:R-:W-:Y:S02]  /*1520*/  CS2R R72, SRZ ;  /* 0x0000000000487805 */ /* 0x000fe4000001ff00 */
[----:B------:R-:W-:Y:S01]  /*1530*/  CS2R R74, SRZ ;  /* 0x00000000004a7805 */ /* 0x000fe2000001ff00 */
[----:B------:R-:W-:Y:S01]  /*1540*/  UMOV UR8, URZ ;  /* 0x0000003f00087c82 */ /* 0x000fe20008000000 */
[----:B------:R-:W-:Y:S01]  /*1550*/  ULEA UR11, UR11, UR10, 0xb ;  /* 0x0000000a0b0b7291 */ /* 0x000fe2000f8e583f */
[----:B------:R-:W-:-:S02]  /*1560*/  CS2R R76, SRZ ;  /* 0x00000000004c7805 */ /* 0x000fc4000001ff00 */
[----:B------:R-:W-:Y:S02]  /*1570*/  CS2R R78, SRZ ;  /* 0x00000000004e7805 */ /* 0x000fe4000001ff00 */
[----:B------:R-:W-:Y:S01]  /*1580*/  CS2R R80, SRZ ;  /* 0x0000000000507805 */ /* 0x000fe2000001ff00 */
[----:B------:R-:W-:Y:S01]  /*1590*/  UIADD3 UR11, UR11, 0x280, URZ ;  /* 0x000002800b0b7890 */ /* 0x000fe2000fffe03f */
[----:B------:R-:W-:Y:S02]  /*15a0*/  CS2R R82, SRZ ;  /* 0x0000000000527805 */ /* 0x000fe4000001ff00 */
[----:B------:R-:W-:Y:S02]  /*15b0*/  CS2R R84, SRZ ;  /* 0x0000000000547805 */ /* 0x000fe4000001ff00 */
[----:B------:R-:W-:Y:S01]  /*15c0*/  CS2R R86, SRZ ;  /* 0x0000000000567805 */ /* 0x000fe2000001ff00 */
[----:B------:R-:W-:Y:S01]  /*15d0*/  USHF.R.U32.HI UR11, URZ, 0x4, UR11 ;  /* 0x000000043f0b7899 */ /* 0x000fe2000801160b */
[----:B------:R-:W-:-:S02]  /*15e0*/  CS2R R24, SRZ ;  /* 0x0000000000187805 */ /* 0x000fc4000001ff00 */
[----:B------:R-:W-:Y:S02]  /*15f0*/  CS2R R26, SRZ ;  /* 0x00000000001a7805 */ /* 0x000fe4000001ff00 */
[----:B------:R-:W-:Y:S01]  /*1600*/  CS2R R28, SRZ ;  /* 0x00000000001c7805 */ /* 0x000fe2000001ff00 */
[----:B------:R-:W-:Y:S01]  /*1610*/  ULOP3.LUT UR11, UR11, 0x3fff, URZ, 0xc0, !UPT ;  /* 0x00003fff0b0b7892 */ /* 0x000fe2000f8ec03f */
        /* <DEDUP_REMOVED lines=12> */
[----:B------:R-:W-:Y:S01]  /*16e0*/  CS2R R54, SRZ ;  /* 0x0000000000367805 */ /* 0x000fe2000001ff00 */
[----:B------:R-:W-:Y:S06]  /*16f0*/  @!P0 BRA `(.L_x_14) ;  /* 0x0000000800308947 */ /* 0x000fec0003800000 */
[----:B------:R-:W-:-:S13]  /*1700*/  ISETP.NE.AND P1, PT, R142, 0x3, PT ;  /* 0x000000038e00780c */ /* 0x000fda0003f25270 */
[----:B------:R-:W-:Y:S05]  /*1710*/  @!P1 BRA `(.L_x_15) ;  /* 0x0000000000049947 */ /* 0x000fea0003800000 */
[----:B------:R-:W-:Y:S01]  /*1720*/  BPT.TRAP 0x1 ;  /* 0x000000040000795c */ /* 0x000fe20000300000 */
.L_x_15:
[----:B------:R-:W-:Y:S01]  /*1730*/  ULEA UR7, UR5, UR10, 0x3 ;  /* 0x0000000a05077291 */ /* 0x000fe2000f8e183f */
[----:B------:R-:W-:-:S05]  /*1740*/  IMAD.U32 R10, RZ, RZ, UR4 ;  /* 0x00000004ff0a7e24 */ /* 0x000fca000f8e00ff */
[----:B------:R-:W-:-:S04]  /*1750*/  SHF.L.U32 R10, R10, 0x1f, RZ ;  /* 0x0000001f0a0a7819 */ /* 0x000fc800000006ff */
[----:B------:R0:W1:Y:S01]  /*1760*/  SYNCS.PHASECHK.TRANS64.TRYWAIT P0, [UR7], R10 ;  /* 0x0000000aff0075a7 */ /* 0x0000620008000147 */
[----:B------:R-:W-:Y:S05]  /*1770*/  @!P1 BRA `(.L_x_16) ;  /* 0x0000000000049947 */ /* 0x000fea0003800000 */
[----:B------:R-:W-:Y:S01]  /*1780*/  BPT.TRAP 0x1 ;  /* 0x000000040000795c */ /* 0x000fe20000300000 */
.L_x_16:
[----:B------:R-:W-:Y:S01]  /*1790*/  UMOV UR6, 0x1 ;  /* 0x0000000100067882 */ /* 0x000fe20000000000 */
[----:B------:R-:W-:Y:S01]  /*17a0*/  IMAD.MOV.U32 R18, RZ, RZ, RZ ;  /* 0x000000ffff127224 */ /* 0x000fe200078e00ff */
[----:B-1----:R-:W-:Y:S06]  /*17b0*/  @P0 BRA `(.L_x_17) ;  /* 0x0000000000080947 */ /* 0x002fec0003800000 */
[----:B------:R-:W1:Y:S02]  /*17c0*/  SYNCS.PHASECHK.TRANS64.TRYWAIT P0, [UR7], R10 ;  /* 0x0000000aff0075a7 */ /* 0x000e640008000147 */
[----:B-1----:R-:W-:Y:S05]  /*17d0*/  @!P0 BRA `(.L_x_18) ;  /* 0x0000008400e08947 */ /* 0x002fea0003800000 */
.L_x_17:
[----:B------:R-:W-:Y:S01]  /*17e0*/  UIADD3 UR7, UR10, 0x2c280, URZ ;  /* 0x0002c2800a077890 */ /* 0x000fe2000fffe03f */
[----:B------:R-:W-:Y:S01]  /*17f0*/  WARPGROUP.ARRIVE ;  /* 0x00000000000079c5 */ /* 0x000fe20000000000 */
[----:B------:R-:W-:Y:S01]  /*1800*/  ULOP3.LUT UR12, UR11, 0x10000, URZ, 0xfc, !UPT ;  /* 0x000100000b0c7892 */ /* 0x000fe2000f8efc3f */
[----:B------:R-:W-:Y:S01]  /*1810*/  IMAD.MOV.U32 R19, RZ, RZ, RZ ;  /* 0x000000ffff137224 */ /* 0x000fe200078e00ff */
[----:B------:R-:W-:Y:S01]  /*1820*/  USHF.R.U32.HI UR7, URZ, 0x4, UR7 ;  /* 0x000000043f077899 */ /* 0x000fe20008011607 */
[----:B------:R-:W-:Y:S01]  /*1830*/  CS2R R16, SRZ ;  /* 0x0000000000107805 */ /* 0x000fe2000001ff00 */
[----:B------:R-:W-:Y:S01]  /*1840*/  ULEA UR12, UR5, UR12, 0x9 ;  /* 0x0000000c050c7291 */ /* 0x000fe2000f8e483f */
[----:B------:R-:W-:Y:S01]  /*1850*/  CS2R R20, SRZ ;  /* 0x0000000000147805 */ /* 0x000fe2000001ff00 */
[----:B------:R-:W-:Y:S01]  /*1860*/  ULOP3.LUT UR7, UR7, 0x3fff, URZ, 0xc0, !UPT ;  /* 0x00003fff07077892 */ /* 0x000fe2000f8ec03f */
[----:B------:R-:W-:Y:S01]  /*1870*/  CS2R R22, SRZ ;  /* 0x0000000000167805 */ /* 0x000fe2000001ff00 */
[----:B------:R-:W-:Y:S01]  /*1880*/  UMOV UR13, 0xc0000010 ;  /* 0xc0000010000d7882 */ /* 0x000fe20000000000 */
[----:B------:R-:W-:Y:S01]  /*1890*/  UMOV UR15, 0xc0000010 ;  /* 0xc0000010000f7882 */ /* 0x000fe20000000000 */
[----:B------:R-:W-:Y:S01]  /*18a0*/  ULOP3.LUT UR7, UR7, 0x10000, URZ, 0xfc, !UPT ;  /* 0x0001000007077892 */ /* 0x000fe2000f8efc3f */
[----:B------:R-:W-:-:S02]  /*18b0*/  CS2R R88, SRZ ;  /* 0x0000000000587805 */ /* 0x000fc4000001ff00 */
[----:B------:R-:W-:Y:S02]  /*18c0*/  CS2R R90, SRZ ;  /* 0x00000000005a7805 */ /* 0x000fe4000001ff00 */
[----:B------:R-:W-:Y:S01]  /*18d0*/  CS2R R92, SRZ ;  /* 0x00000000005c7805 */ /* 0x000fe2000001ff00 */
[----:B------:R-:W-:Y:S01]  /*18e0*/  ULEA UR14, UR5, UR7, 0x7 ;  /* 0x00000007050e7291 */ /* 0x000fe2000f8e383f */
[----:B------:R-:W-:Y:S01]  /*18f0*/  CS2R R96, SRZ ;  /* 0x0000000000607805 */ /* 0x000fe2000001ff00 */
[----:B------:R-:W-:Y:S01]  /*1900*/  UIADD3 UR7, UR12, 0x100, URZ ;  /* 0x000001000c077890 */ /* 0x000fe2000fffe03f */
[----:B------:R-:W-:Y:S02]  /*1910*/  CS2R R94, SRZ ;  /* 0x00000000005e7805 */ /* 0x000fe4000001ff00 */
[----:B------:R-:W-:Y:S02]  /*1920*/  CS2R R98, SRZ ;  /* 0x0000000000627805 */ /* 0x000fe4000001ff00 */
[----:B------:R-:W-:-:S02]  /*1930*/  CS2R R100, SRZ ;  /* 0x0000000000647805 */ /* 0x000fc4000001ff00 */
[----:B------:R-:W-:Y:S02]  /*1940*/  CS2R R102, SRZ ;  /* 0x0000000000667805 */ /* 0x000fe4000001ff00 */
[----:B------:R-:W-:Y:S02]  /*1950*/  CS2R R104, SRZ ;  /* 0x0000000000687805 */ /* 0x000fe4000001ff00 */
[----:B------:R-:W-:Y:S01]  /*1960*/  CS2R R108, SRZ ;  /* 0x00000000006c7805 */ /* 0x000fe2000001ff00 */
[----:B------:R-:W-:Y:S01]  /*1970*/  QGMMA.64x64x32.F32.E5M2.E5M2 R56, gdesc[UR12], RZ, !UPT ;  /* 0x00e000000c3879f3 */ /* 0x000fe2000c7038ff */
[----:B------:R-:W-:Y:S01]  /*1980*/  UMOV UR12, UR7 ;  /* 0x00000007000c7c82 */ /* 0x000fe20008000000 */
[----:B------:R-:W-:Y:S01]  /*1990*/  ULDC UR7, c[0x0][0x50c] ;  /* 0x0001430000077ab9 */ /* 0x000fe20000000800 */
[----:B------:R-:W-:Y:S01]  /*19a0*/  UMOV UR13, 0xc0000010 ;  /* 0xc0000010000d7882 */ /* 0x000fe20000000000 */
[----:B------:R-:W-:Y:S01]  /*19b0*/  UISETP.NE.AND UP0, UPT, UR7, 0x1, UPT ;  /* 0x000000010700788c */ /* 0x000fe2000bf05270 */
[----:B------:R-:W-:Y:S01]  /*19c0*/  QGMMA.64x64x32.F32.E5M2.E5M2 R24, gdesc[UR12], RZ, !UPT, gsb0 ;  /* 0x00e000000c1879f3 */ /* 0x000fe2000c0038ff */
[----:B------:R-:W-:-:S02]  /*19d0*/  CS2R R106, SRZ ;  /* 0x00000000006a7805 */ /* 0x000fc4000001ff00 */
[----:B------:R-:W-:Y:S01]  /*19e0*/  CS2R R110, SRZ ;  /* 0x00000000006e7805 */ /* 0x000fe2000001ff00 */
[----:B------:R-:W-:Y:S01]  /*19f0*/  USEL UR7, URZ, 0x1, UP0 ;  /* 0x000000013f077887 */ /* 0x000fe20008000000 */
[----:B------:R-:W-:Y:S02]  /*1a00*/  CS2R R112, SRZ ;  /* 0x0000000000707805 */ /* 0x000fe4000001ff00 */
[----:B------:R-:W-:Y:S02]  /*1a10*/  CS2R R114, SRZ ;  /* 0x0000000000727805 */ /* 0x000fe4000001ff00 */
[----:B------:R-:W-:Y:S02]  /*1a20*/  CS2R R116, SRZ ;  /* 0x0000000000747805 */ /* 0x000fe4000001ff00 */
[----:B------:R-:W-:Y:S02]  /*1a30*/  CS2R R118, SRZ ;  /* 0x0000000000767805 */ /* 0x000fe4000001ff00 */
[----:B------:R-:W-:-:S02]  /*1a40*/  CS2R R120, SRZ ;  /* 0x0000000000787805 */ /* 0x000fc4000001ff00 */
[----:B------:R-:W-:Y:S02]  /*1a50*/  ISETP.NE.AND P0, PT, RZ, UR7, PT ;  /* 0x00000007ff007c0c */ /* 0x000fe4000bf05270 */
        /* <DEDUP_REMOVED lines=9> */
[----:B------:R-:W-:Y:S01]  /*1af0*/  CS2R R140, SRZ ;  /* 0x00000000008c7805 */ /* 0x000fe2000001ff00 */
[----:B------:R-:W-:Y:S02]  /*1b00*/  IMAD.MOV.U32 R143, RZ, RZ, RZ ;  /* 0x000000ffff8f7224 */ /* 0x000fe400078e00ff */
[----:B------:R-:W-:Y:S01]  /*1b10*/  IMAD.MOV.U32 R145, RZ, RZ, RZ ;  /* 0x000000ffff917224 */ /* 0x000fe200078e00ff */
[----:B------:R-:W-:Y:S06]  /*1b20*/  @!P0 BRA `(.L_x_19) ;  /* 0x0000000400088947 */ /* 0x000fec0003800000 */
[----:B------:R-:W-:Y:S02]  /*1b30*/  WARPGROUP.DEPBAR.LE gsb0, 0x0 ;  /* 0x00008000000079c5 */ /* 0x000fe40000010000 */
[----:B------:R-:W-:-:S01]  /*1b40*/  FADD R145, RZ, R56 ;  /* 0x00000038ff917221 */ /* 0x000fc20000000000 */
[----:B------:R-:W-:Y:S01]  /*1b50*/  FADD R140, RZ, R57 ;  /* 0x00000039ff8c7221 */ /* 0x000fe20000000000 */
        /* <DEDUP_REMOVED lines=62> */
[----:B------:R-:W-:-:S06]  /*1f40*/  UMOV UR6, URZ ;  /* 0x0000003f00067c82 */ /* 0x000fcc0008000000 */
.L_x_19:
[----:B------:R-:W-:-:S04]  /*1f50*/  UIADD3 UR18, UR5, 0x1, URZ ;  /* 0x0000000105127890 */ /* 0x000fc8000fffe03f */
[----:B------:R-:W-:-:S04]  /*1f60*/  UISETP.NE.AND UP0, UPT, UR18, 0x16, UPT ;  /* 0x000000161200788c */ /* 0x000fc8000bf05270 */
[----:B------:R-:W-:Y:S02]  /*1f70*/  USEL UR8, URZ, 0x1, UP0 ;  /* 0x000000013f087887 */ /* 0x000fe40008000000 */
[----:B------:R-:W-:Y:S02]  /*1f80*/  USEL UR18, UR18, URZ, UP0 ;  /* 0x0000003f12127287 */ /* 0x000fe40008000000 */
[----:B------:R-:W-:-:S06]  /*1f90*/  ULOP3.LUT UR8, UR4, UR8, URZ, 0x3c, !UPT ;  /* 0x0000000804087292 */ /* 0x000fcc000f8e3c3f */
[----:B------:R-:W-:Y:S01]  /*1fa0*/  IMAD.U32 R13, RZ, RZ, UR8 ;  /* 0x00000008ff0d7e24 */ /* 0x000fe2000f8e00ff */
[----:B------:R-:W-:-:S06]  /*1fb0*/  UMOV UR8, 0x1 ;  /* 0x0000000100087882 */ /* 0x000fcc0000000000 */
.L_x_14:
[----:B------:R-:W-:-:S04]  /*1fc0*/  UISETP.LT.AND UP0, UPT, UR9, 0x1, UPT ;  /* 0x000000010900788c */ /* 0x000fc8000bf01270 */
[----:B------:R-:W-:-:S04]  /*1fd0*/  USEL UR12, UR9, 0x1, UP0 ;  /* 0x00000001090c7887 */ /* 0x000fc80008000000 */
[----:B------:R-:W-:-:S04]  /*1fe0*/  UIADD3 UR12, UR9, -UR12, URZ ;  /* 0x8000000c090c7290 */ /* 0x000fc8000fffe03f */
[----:B------:R-:W-:-:S06]  /*1ff0*/  UISETP.GE.AND UP0, UPT, UR12, 0x1, UPT ;  /* 0x000000010c00788c */ /* 0x000fcc000bf06270 */
[----:B------:R-:W-:-:S13]  /*2000*/  PLOP3.LUT P0, PT, PT, PT, UP0, 0x80, 0x0 ;  /* 0x000000000000781c */ /* 0x000fda0003f0f008 */
[----:B------:R-:W-:Y:S05]  /*2010*/  @!P0 BRA `(.L_x_20) ;  /* 0x0000000800008947 */ /* 0x000fea0003800000 */
[----:B01----:R-:W-:Y:S01]  /*2020*/  IMAD.U32 R10, RZ, RZ, UR12 ;  /* 0x0000000cff0a7e24 */ /* 0x003fe2000f8e00ff */
[----:B------:R-:W-:Y:S01]  /*2030*/  UMOV UR19, UR5 ;  /* 0x0000000500137c82 */ /* 0x000fe20008000000 */
[----:B------:R-:W-:-:S05]  /*2040*/  ULDC UR20, c[0x0][0x50c] ;  /* 0x0001430000147ab9 */ /* 0x000fca0000000800 */
.L_x_28:
[----:B------:R-:W-:-:S13]  /*2050*/  ISETP.NE.AND P1, PT, R142, 0x3, PT ;  /* 0x000000038e00780c */ /* 0x000fda0003f25270 */
[----:B01----:R-:W-:Y:S05]  /*2060*/  @!P1 BRA `(.L_x_21) ;  /* 0x0000000000049947 */ /* 0x003fea0003800000 */
[----:B------:R-:W-:Y:S01]  /*2070*/  BPT.TRAP 0x1 ;  /* 0x000000040000795c */ /* 0x000fe20000300000 */
.L_x_21:
[----:B------:R-:W0:Y:S01]  /*2080*/  S2UR UR12, SR_CgaCtaId ;  /* 0x00000000000c79c3 */ /* 0x000e220000008800 */
[----:B------:R-:W-:Y:S01]  /*2090*/  UMOV UR10, 0x400 ;  /* 0x00000400000a7882 */ /* 0x000fe20000000000 */
[----:B------:R-:W-:Y:S01]  /*20a0*/  SHF.L.U32 R11, R13, 0x1f, RZ ;  /* 0x0000001f0d0b7819 */ /* 0x000fe200000006ff */
[----:B0-----:R-:W-:-:S04]  /*20b0*/  ULEA UR10, UR12, UR10, 0x18 ;  /* 0x0000000a0c0a7291 */ /* 0x001fc8000f8ec03f */
[----:B------:R-:W-:-:S09]  /*20c0*/  ULEA UR12, UR18, UR10, 0x3 ;  /* 0x0000000a120c7291 */ /* 0x000fd2000f8e183f */
[----:B------:R0:W1:Y:S01]  /*20d0*/  SYNCS.PHASECHK.TRANS64.TRYWAIT P0, [UR12], R11 ;  /* 0x0000000bff0075a7 */ /* 0x000062000800014c */
[----:B------:R-:W-:Y:S05]  /*20e0*/  @!P1 BRA `(.L_x_22) ;  /* 0x0000000000049947 */ /* 0x000fea0003800000 */
[----:B------:R-:W-:Y:S01]  /*20f0*/  BPT.TRAP 0x1 ;  /* 0x000000040000795c */ /* 0x000fe20000300000 */
.L_x_22:
[----:B-1----:R-:W-:Y:S05]  /*2100*/  @P0 BRA `(.L_x_23) ;  /* 0x0000000000080947 */ /* 0x002fea0003800000 */
[----:B------:R-:W1:Y:S02]  /*2110*/  SYNCS.PHASECHK.TRANS64.TRYWAIT P0, [UR12], R11 ;  /* 0x0000000bff0075a7 */ /* 0x000e64000800014c */
[----:B-1----:R-:W-:Y:S05]  /*2120*/  @!P0 BRA `(.L_x_24) ;  /* 0x0000007c00a48947 */ /* 0x002fea0003800000 */
.L_x_23:
[----:B------:R-:W-:Y:S01]  /*2130*/  UIADD3 UR12, UR10, 0x2c280, URZ ;  /* 0x0002c2800a0c7890 */ /* 0x000fe2000fffe03f */
[----:B------:R-:W-:Y:S01]  /*2140*/  WARPGROUP.ARRIVE ;  /* 0x00000000000079c5 */ /* 0x000fe20000000000 */
[----:B------:R-:W-:Y:S02]  /*2150*/  UISETP.NE.AND UP0, UPT, UR7, URZ, UPT ;  /* 0x0000003f0700728c */ /* 0x000fe4000bf05270 */
[----:B------:R-:W-:Y:S02]  /*2160*/  USHF.R.U32.HI UR12, URZ, 0x4, UR12 ;  /* 0x000000043f0c7899 */ /* 0x000fe4000801160c */
[----:B------:R-:W-:Y:S02]  /*2170*/  USEL UR8, UR8, URZ, !UP0 ;  /* 0x0000003f08087287 */ /* 0x000fe4000c000000 */
[----:B------:R-:W-:Y:S02]  /*2180*/  ULOP3.LUT UR7, UR12, 0x3fff, URZ, 0xc0, !UPT ;  /* 0x00003fff0c077892 */ /* 0x000fe4000f8ec03f */
[----:B------:R-:W-:-:S02]  /*2190*/  ULOP3.LUT UR12, UR11, 0x10000, URZ, 0xfc, !UPT ;  /* 0x000100000b0c7892 */ /* 0x000fc4000f8efc3f */
[----:B------:R-:W-:Y:S02]  /*21a0*/  ULOP3.LUT UR7, UR7, 0x10000, URZ, 0xfc, !UPT ;  /* 0x0001000007077892 */ /* 0x000fe4000f8efc3f */
[----:B------:R-:W-:Y:S02]  /*21b0*/  UISETP.NE.U32.AND UP0, UPT, UR8, URZ, UPT ;  /* 0x0000003f0800728c */ /* 0x000fe4000bf05070 */
[----:B------:R-:W-:Y:S02]  /*21c0*/  ULEA UR12, UR18, UR12, 0x9 ;  /* 0x0000000c120c7291 */ /* 0x000fe4000f8e483f */
[----:B------:R-:W-:Y:S02]  /*21d0*/  ULEA UR14, UR18, UR7, 0x7 ;  /* 0x00000007120e7291 */ /* 0x000fe4000f8e383f */
[----:B------:R-:W-:Y:S01]  /*21e0*/  UIADD3 UR7, UR12, 0x100, URZ ;  /* 0x000001000c077890 */ /* 0x000fe2000fffe03f */
[----:B------:R-:W-:Y:S01]  /*21f0*/  UMOV UR13, 0xc0000010 ;  /* 0xc0000010000d7882 */ /* 0x000fe20000000000 */
[----:B------:R-:W-:Y:S01]  /*2200*/  UMOV UR15, 0xc0000010 ;  /* 0xc0000010000f7882 */ /* 0x000fe20000000000 */
[----:B------:R-:W-:-:S04]  /*2210*/  UIADD3 UR6, UR6, 0x1, URZ ;  /* 0x0000000106067890 */ /* 0x000fc8000fffe03f */
[----:B------:R-:W-:Y:S01]  /*2220*/  QGMMA.64x64x32.F32.E5M2.E5M2 R56, gdesc[UR12], R56, UP0 ;  /* 0x00e000000c3879f3 */ /* 0x000fe2000bf03838 */
[----:B------:R-:W-:Y:S01]  /*2230*/  UMOV UR12, UR7 ;  /* 0x00000007000c7c82 */ /* 0x000fe20008000000 */
[----:B------:R-:W-:Y:S02]  /*2240*/  UMOV UR13, 0xc0000010 ;  /* 0xc0000010000d7882 */ /* 0x000fe40000000000 */
[----:B------:R-:W-:Y:S01]  /*2250*/  QGMMA.64x64x32.F32.E5M2.E5M2 R24, gdesc[UR12], R24, UP0, gsb0 ;  /* 0x00e000000c1879f3 */ /* 0x000fe2000b803818 */
[----:B------:R-:W-:-:S04]  /*2260*/  UISETP.NE.AND UP0, UPT, UR6, UR20, UPT ;  /* 0x000000140600728c */ /* 0x000fc8000bf05270 */
[----:B------:R-:W-:-:S06]  /*2270*/  USEL UR7, URZ, 0x1, UP0 ;  /* 0x000000013f077887 */ /* 0x000fcc0008000000 */
[----:B------:R-:W-:Y:S01]  /*2280*/  ISETP.NE.AND P0, PT, RZ, UR7, PT ;  /* 0x00000007ff007c0c */ /* 0x000fe2000bf05270 */
[----:B------:R-:W-:-:S12]  /*2290*/  WARPGROUP.DEPBAR.LE gsb0, 0x1 ;  /* 0x00008000000079c5 */ /* 0x000fd80000010100 */
[----:B------:R-:W-:Y:S05]  /*22a0*/  @!P0 BRA `(.L_x_25) ;  /* 0x0000000400088947 */ /* 0x000fea0003800000 */
[----:B------:R-:W-:Y:S02]  /*22b0*/  WARPGROUP.DEPBAR.LE gsb0, 0x0 ;  /* 0x00008000000079c5 */ /* 0x000fe40000010000 */
[----:B------:R-:W-:-:S01]  /*22c0*/  FADD R145, R56, R145 ;  /* 0x0000009138917221 */ /* 0x000fc20000000000 */
[----:B------:R-:W-:Y:S01]  /*22d0*/  FADD R140, R57, R140 ;  /* 0x0000008c398c7221 */ /* 0x000fe20000000000 */
        /* <DEDUP_REMOVED lines=62> */
[----:B------:R-:W-:-:S06]  /*26c0*/  UMOV UR6, URZ ;  /* 0x0000003f00067c82 */ /* 0x000fcc0008000000 */
.L_x_25:
[----:B------:R-:W-:Y:S05]  /*26d0*/  @!P1 BRA `(.L_x_26) ;  /* 0x0000000000049947 */ /* 0x000fea0003800000 */
[----:B------:R-:W-:Y:S01]  /*26e0*/  BPT.TRAP 0x1 ;  /* 0x000000040000795c */ /* 0x000fe20000300000 */
.L_x_26:
[----:B------:R-:W-:Y:S01]  /*26f0*/  ULEA UR8, UR19, UR10, 0x3 ;  /* 0x0000000a13087291 */ /* 0x000fe2000f8e183f */
[----:B------:R-:W-:-:S03]  /*2700*/  ISETP.GT.U32.AND P0, PT, R4, 0x1, PT ;  /* 0x000000010400780c */ /* 0x000fc60003f04070 */
[----:B------:R-:W-:-:S04]  /*2710*/  UIADD3 UR8, UR8, 0xb0, URZ ;  /* 0x000000b008087890 */ /* 0x000fc8000fffe03f */
[----:B------:R-:W-:-:S09]  /*2720*/  UPRMT UR8, URZ, 0x654, UR8 ;  /* 0x000006543f087896 */ /* 0x000fd20008000008 */
[----:B------:R-:W-:Y:S01]  /*2730*/  SYNCS.ARRIVE.TRANS64.RED.A1T0 RZ, [UR8], RZ ;  /* 0x000000ffffff79a7 */ /* 0x000fe20008100408 */
[----:B------:R-:W-:Y:S05]  /*2740*/  @P0 BRA `(.L_x_27) ;  /* 0x0000000000040947 */ /* 0x000fea0003800000 */
[----:B------:R-:W-:Y:S01]  /*2750*/  BPT.TRAP 0x1 ;  /* 0x000000040000795c */ /* 0x000fe20000300000 */
.L_x_27:
[----:B------:R-:W-:Y:S01]  /*2760*/  UIADD3 UR18, UR18, 0x1, URZ ;  /* 0x0000000112127890 */ /* 0x000fe2000fffe03f */
[C---:B------:R-:W-:Y:S01]  /*2770*/  ISETP.GT.AND P0, PT, R10.reuse, 0x1, PT ;  /* 0x000000010a00780c */ /* 0x040fe20003f04270 */
[----:B------:R-:W-:Y:S01]  /*2780*/  UIADD3 UR19, UR19, 0x1, URZ ;  /* 0x0000000113137890 */ /* 0x000fe2000fffe03f */
[----:B------:R-:W-:Y:S01]  /*2790*/  VIADD R10, R10, 0xffffffff ;  /* 0xffffffff0a0a7836 */ /* 0x000fe20000000000 */
[----:B------:R-:W-:Y:S02]  /*27a0*/  UISETP.NE.AND UP0, UPT, UR18, 0x16, UPT ;  /* 0x000000161200788c */ /* 0x000fe4000bf05270 */
[----:B------:R-:W-:Y:S02]  /*27b0*/  UISETP.NE.AND UP1, UPT, UR19, 0x16, UPT ;  /* 0x000000161300788c */ /* 0x000fe4000bf25270 */
[----:B------:R-:W-:Y:S02]  /*27c0*/  USEL UR8, URZ, 0x1, UP0 ;  /* 0x000000013f087887 */ /* 0x000fe40008000000 */
[----:B------:R-:W-:-:S02]  /*27d0*/  USEL UR18, UR18, URZ, UP0 ;  /* 0x0000003f12127287 */ /* 0x000fc40008000000 */
[----:B------:R-:W-:Y:S02]  /*27e0*/  USEL UR19, UR19, URZ, UP1 ;  /* 0x0000003f13137287 */ /* 0x000fe40008800000 */
[----:B------:R-:W-:Y:S01]  /*27f0*/  LOP3.LUT R13, R13, UR8, RZ, 0x3c, !PT ;  /* 0x000000080d0d7c12 */ /* 0x000fe2000f8e3cff */
[----:B------:R-:W-:Y:S01]  /*2800*/  UMOV UR8, 0x1 ;  /* 0x0000000100087882 */ /* 0x000fe20000000000 */
[----:B------:R-:W-:Y:S08]  /*2810*/  @P0 BRA `(.L_x_28) ;  /* 0xfffffff8000c0947 */ /* 0x000ff0000383ffff */
.L_x_20:
[----:B------:R-:W-:Y:S01]  /*2820*/  UISETP.NE.AND UP0, UPT, UR6, URZ, UPT ;  /* 0x0000003f0600728c */ /* 0x000fe2000bf05270 */
[----:B01----:R-:W0:Y:S03]  /*2830*/  LDC R10, c[0x0][0x28c] ;  /* 0x0000a300ff0a7b82 */ /* 0x003e260000000800 */
[----:B------:R-:W-:-:S06]  /*2840*/  USEL UR6, URZ, 0x1, !UP0 ;  /* 0x000000013f067887 */ /* 0x000fcc000c000000 */
[----:B------:R-:W-:Y:S02]  /*2850*/  ISETP.NE.AND P0, PT, RZ, UR6, PT ;  /* 0x00000006ff007c0c */ /* 0x000fe4000bf05270 */
[----:B0-----:R-:W-:-:S11]  /*2860*/  ISETP.GE.AND P1, PT, R10, 0x1, PT ;  /* 0x000000010a00780c */ /* 0x001fd60003f26270 */
[----:B------:R-:W-:Y:S05]  /*2870*/  @!P0 BRA `(.L_x_29) ;  /* 0x0000000400048947 */ /* 0x000fea0003800000 */
[----:B------:R-:W-:Y:S02]  /*2880*/  WARPGROUP.DEPBAR.LE gsb0, 0x0 ;  /* 0x00008000000079c5 */ /* 0x000fe40000010000 */
[----:B------:R-:W-:Y:S01]  /*2890*/  FADD R145, R56, R145 ;  /* 0x0000009138917221 */ /* 0x000fe20000000000 */
        /* <DEDUP_REMOVED lines=62> */
[----:B------:R-:W-:-:S07]  /*2c80*/  FADD R18, R18, R55 ;  /* 0x0000003712127221 */ /* 0x000fce0000000000 */
.L_x_29:
[----:B------:R-:W-:Y:S02]  /*2c90*/  WARPGROUP.DEPBAR.LE gsb0, 0x0 ;  /* 0x00008000000079c5 */ /* 0x000fe40000010000 */
[----:B------:R-:W-:Y:S05]  /*2ca0*/  @!P1 BRA `(.L_x_30) ;  /* 0x0000000000409947 */ /* 0x000fea0003800000 */
[----:B------:R-:W-:-:S13]  /*2cb0*/  ISETP.NE.AND P0, PT, R142, 0x3, PT ;  /* 0x000000038e00780c */ /* 0x000fda0003f05270 */
[----:B------:R-:W-:Y:S05]  /*2cc0*/  @!P0 BRA `(.L_x_31) ;  /* 0x0000000000048947 */ /* 0x000fea0003800000 */
[----:B------:R-:W-:Y:S01]  /*2cd0*/  BPT.TRAP 0x1 ;  /* 0x000000040000795c */ /* 0x000fe20000300000 */
.L_x_31:
[----:B------:R-:W-:Y:S01]  /*2ce0*/  UISETP.LT.AND UP0, UPT, UR9, 0x1, UPT ;  /* 0x000000010900788c */ /* 0x000fe2000bf01270 */
[----:B------:R-:W-:-:S03]  /*2cf0*/  ISETP.GT.U32.AND P0, PT, R4, 0x1, PT ;  /* 0x000000010400780c */ /* 0x000fc60003f04070 */
[----:B------:R-:W-:-:S04]  /*2d00*/  USEL UR8, UR9, 0x1, UP0 ;  /* 0x0000000109087887 */ /* 0x000fc80008000000 */
[----:B------:R-:W-:-:S04]  /*2d10*/  UIADD3 UR8, UR5, UR9, -UR8 ;  /* 0x0000000905087290 */ /* 0x000fc8000fffe808 */
[----:B------:R-:W-:-:S04]  /*2d20*/  UIMAD.WIDE.U32 UR6, UR8, -0x45d1745d, URZ ;  /* 0xba2e8ba3080678a5 */ /* 0x000fc8000f8e003f */
[----:B------:R-:W-:-:S04]  /*2d30*/  USHF.R.U32.HI UR6, URZ, 0x4, UR7 ;  /* 0x000000043f067899 */ /* 0x000fc80008011607 */
[----:B------:R-:W-:-:S04]  /*2d40*/  UIMAD UR8, UR6, -0x16, UR8 ;  /* 0xffffffea060878a4 */ /* 0x000fc8000f8e0208 */
[----:B------:R-:W-:-:S04]  /*2d50*/  ULEA UR8, UR8, UR10, 0x3 ;  /* 0x0000000a08087291 */ /* 0x000fc8000f8e183f */
[----:B------:R-:W-:-:S04]  /*2d60*/  UIADD3 UR8, UR8, 0xb0, URZ ;  /* 0x000000b008087890 */ /* 0x000fc8000fffe03f */
[----:B------:R-:W-:-:S09]  /*2d70*/  UPRMT UR8, URZ, 0x654, UR8 ;  /* 0x000006543f087896 */ /* 0x000fd20008000008 */
[----:B------:R-:W-:Y:S01]  /*2d80*/  SYNCS.ARRIVE.TRANS64.RED.A1T0 RZ, [UR8], RZ ;  /* 0x000000ffffff79a7 */ /* 0x000fe20008100408 */
[----:B------:R-:W-:Y:S05]  /*2d90*/  @P0 BRA `(.L_x_30) ;  /* 0x0000000000040947 */ /* 0x000fea0003800000 */
[----:B------:R-:W-:Y:S01]  /*2da0*/  BPT.TRAP 0x1 ;  /* 0x000000040000795c */ /* 0x000fe20000300000 */
.L_x_30:
[----:B------:R-:W0:Y:S01]  /*2db0*/  LDC R14, c[0x0][0x288] ;  /* 0x0000a200ff0e7b82 */ /* 0x000e220000000800 */
[----:B------:R-:W-:Y:S01]  /*2dc0*/  IMAD.SHL.U32 R33, R7, 0x40, RZ ;  /* 0x0000004007217824 */ /* 0x000fe200078e00ff */
[--C-:B------:R-:W-:Y:S01]  /*2dd0*/  SHF.R.U32.HI R10, RZ, 0x2, R0.reuse ;  /* 0x00000002ff0a7819 */ /* 0x100fe20000011600 */
[----:B------:R-:W-:Y:S01]  /*2de0*/  UIADD3 UR5, UR9, UR5, URZ ;  /* 0x0000000509057290 */ /* 0x000fe2000fffe03f */
[----:B------:R-:W-:Y:S01]  /*2df0*/  LOP3.LUT R12, R0, 0x60, RZ, 0xc0, !PT ;  /* 0x00000060000c7812 */ /* 0x000fe200078ec0ff */
[----:B------:R-:W-:Y:S01]  /*2e00*/  IMAD.SHL.U32 R34, R6, 0x100, RZ ;  /* 0x0000010006227824 */ /* 0x000fe200078e00ff */
[----:B------:R-:W-:Y:S01]  /*2e10*/  SHF.R.U32.HI R13, RZ, 0x7, R0 ;  /* 0x00000007ff0d7819 */ /* 0x000fe20000011600 */
[----:B------:R-:W-:Y:S01]  /*2e20*/  UISETP.GT.U32.AND UP0, UPT, UR5, 0x15, UPT ;  /* 0x000000150500788c */ /* 0x000fe2000bf04070 */
[----:B------:R-:W-:Y:S01]  /*2e30*/  LOP3.LUT R11, R10, 0x7, RZ, 0xc0, !PT ;  /* 0x000000070a0b7812 */ /* 0x000fe200078ec0ff */
[C---:B------:R-:W-:Y:S01]  /*2e40*/  IMAD.SHL.U32 R26, R0.reuse, 0x2, RZ ;  /* 0x00000002001a7824 */ /* 0x040fe200078e00ff */
[----:B------:R-:W-:Y:S01]  /*2e50*/  SHF.R.U32.HI R12, RZ, 0x1, R12 ;  /* 0x00000001ff0c7819 */ /* 0x000fe2000001160c */
[----:B------:R-:W-:Y:S01]  /*2e60*/  ULDC UR12, c[0x0][0x284] ;  /* 0x0000a100000c7ab9 */ /* 0x000fe20000000800 */
[----:B------:R-:W-:Y:S01]  /*2e70*/  LOP3.LUT R10, R13, 0x1, RZ, 0xc0, !PT ;  /* 0x000000010d0a7812 */ /* 0x000fe200078ec0ff */
[----:B------:R-:W-:Y:S01]  /*2e80*/  UISETP.LT.U32.AND UP0, UPT, UR9, 0x16, UP0 ;  /* 0x000000160900788c */ /* 0x000fe20008701070 */
[----:B------:R-:W-:Y:S01]  /*2e90*/  IADD3 R15, RZ, -R12, -R11 ;  /* 0x8000000cff0f7210 */ /* 0x000fe20007ffe80b */
[----:B------:R-:W-:Y:S01]  /*2ea0*/  UISETP.GE.U32.AND UP1, UPT, UR9, 0x16, UPT ;  /* 0x000000160900788c */ /* 0x000fe2000bf26070 */
[----:B------:R-:W-:Y:S01]  /*2eb0*/  LOP3.LUT R13, R0, 0x3, RZ, 0xc0, !PT ;  /* 0x00000003000d7812 */ /* 0x000fe200078ec0ff */
[C---:B------:R-:W-:Y:S01]  /*2ec0*/  IMAD.SHL.U32 R24, R10.reuse, 0x40, RZ ;  /* 0x000000400a187824 */ /* 0x040fe200078e00ff */
[----:B------:R-:W-:Y:S01]  /*2ed0*/  SHF.R.S32.HI R29, RZ, 0x1f, R5 ;  /* 0x0000001fff1d7819 */ /* 0x000fe20000011405 */
[----:B------:R-:W-:Y:S01]  /*2ee0*/  UIMAD.WIDE.U32 UR6, UR5, -0x45d1745d, URZ ;  /* 0xba2e8ba3050678a5 */ /* 0x000fe2000f8e003f */
[C---:B------:R-:W-:Y:S01]  /*2ef0*/  LOP3.LUT R26, R33.reuse, 0x6, R26, 0xf8, !PT ;  /* 0x00000006211a7812 */ /* 0x040fe200078ef81a */
[----:B------:R-:W-:Y:S01]  /*2f00*/  USEL UR8, URZ, 0x1, !UP0 ;  /* 0x000000013f087887 */ /* 0x000fe2000c000000 */
[----:B------:R-:W-:Y:S01]  /*2f10*/  IMAD R15, R10, -0x40, R15 ;  /* 0xffffffc00a0f7824 */ /* 0x000fe200078e020f */
[----:B------:R-:W-:Y:S01]  /*2f20*/  ULDC.64 UR10, c[0x0][0x5d0] ;  /* 0x00017400000a7ab9 */ /* 0x000fe20000000a00 */
[----:B0-----:R-:W-:Y:S01]  /*2f30*/  ISETP.GE.AND P0, PT, R33, R14, PT ;  /* 0x0000000e2100720c */ /* 0x001fe20003f06270 */
[----:B------:R-:W-:Y:S01]  /*2f40*/  IMAD R10, R13, -0x2, R14 ;  /* 0xfffffffe0d0a7824 */ /* 0x000fe200078e020e */
[----:B------:R-:W-:Y:S01]  /*2f50*/  SHF.R.S32.HI R27, RZ, 0x1f, R26 ;  /* 0x0000001fff1b7819 */ /* 0x000fe2000001141a */
[----:B------:R-:W-:Y:S01]  /*2f60*/  IMAD R14, R29, UR10, RZ ;  /* 0x0000000a1d0e7c24 */ /* 0x000fe2000f8e02ff */
[----:B------:R-:W-:Y:S01]  /*2f70*/  ISETP.GE.OR P0, PT, R34, UR12, P0 ;  /* 0x0000000c22007c0c */ /* 0x000fe20008706670 */
[----:B------:R-:W-:Y:S01]  /*2f80*/  USHF.R.U32.HI UR6, URZ, 0x4, UR7 ;  /* 0x000000043f067899 */ /* 0x000fe20008011607 */
[----:B------:R-:W-:Y:S01]  /*2f90*/  LOP3.LUT R35, R24, 0x40, R11, 0xe2, !PT ;  /* 0x0000004018237812 */ /* 0x000fe200078ee20b */
[----:B------:R-:W-:Y:S01]  /*2fa0*/  ULOP3.LUT UR4, UR4, UR8, URZ, 0x3c, !UPT ;  /* 0x0000000804047292 */ /* 0x000fe2000f8e3c3f */
[----:B------:R-:W-:Y:S01]  /*2fb0*/  IMAD.WIDE R24, R6, 0x100, RZ ;  /* 0x0000010006187825 */ /* 0x000fe200078e02ff */
[----:B------:R-:W-:Y:S01]  /*2fc0*/  UIMAD UR5, UR6, -0x16, UR5 ;  /* 0xffffffea060578a4 */ /* 0x000fe2000f8e0205 */
[----:B------:R-:W-:Y:S01]  /*2fd0*/  IADD3 R34, -R34, UR12, R15 ;  /* 0x0000000c22227c10 */ /* 0x000fe2000fffe10f */
[----:B------:R-:W-:Y:S01]  /*2fe0*/  @UP1 ULOP3.LUT UR4, UR4, 0x1, UR6, 0x78, !UPT ;  /* 0x0000000104041892 */ /* 0x000fe2000f8e7806 */
[C---:B------:R-:W-:Y:S01]  /*2ff0*/  IMAD R11, R5.reuse, UR11, R14 ;  /* 0x0000000b050b7c24 */ /* 0x040fe2000f8e020e */
[----:B------:R-:W-:Y:S01]  /*3000*/  LOP3.LUT R35, R24, R35, R12, 0xfe, !PT ;  /* 0x0000002318237212 */ /* 0x000fe200078efe0c */
[----:B------:R-:W-:-:S04]  /*3010*/  IMAD.WIDE.U32 R6, R5, UR10, R26 ;  /* 0x0000000a05067c25 */ /* 0x000fc8000f8e001a */
[----:B------:R-:W-:Y:S02]  /*3020*/  IMAD.IADD R7, R7, 0x1, R11 ;  /* 0x0000000107077824 */ /* 0x000fe400078e020b */
[----:B------:R-:W-:Y:S02]  /*3030*/  IMAD.IADD R33, R10, 0x1, -R33 ;  /* 0x000000010a217824 */ /* 0x000fe400078e0a21 */
[----:B------:R-:W-:Y:S01]  /*3040*/  IMAD.MOV.U32 R32, RZ, RZ, -0x1 ;  /* 0xffffffffff207424 */ /* 0x000fe200078e00ff */
[----:B------:R-:W-:Y:S06]  /*3050*/  @P0 BRA `(.L_x_32) ;  /* 0x0000004800040947 */ /* 0x000fec0003800000 */
[----:B------:R-:W0:Y:S01]  /*3060*/  LDC.64 R30, c[0x0][0x5c8] ;  /* 0x00017200ff1e7b82 */ /* 0x000e220000000a00 */
[----:B------:R-:W-:Y:S01]  /*3070*/  ULDC.64 UR6, c[0x0][0x5c0] ;  /* 0x0001700000067ab9 */ /* 0x000fe20000000a00 */
[----:B------:R-:W-:Y:S01]  /*3080*/  BSSY B0, `(.L_x_32) ;  /* 0x000047e000007945 */ /* 0x000fe20003800000 */
[-C--:B0-----:R-:W-:Y:S02]  /*3090*/  IMAD R10, R25, R30.reuse, RZ ;  /* 0x0000001e190a7224 */ /* 0x081fe400078e02ff */
[----:B------:R-:W-:-:S04]  /*30a0*/  IMAD.WIDE.U32 R6, R35, R30, R6 ;  /* 0x0000001e23067225 */ /* 0x000fc800078e0006 */
[----:B------:R-:W-:Y:S01]  /*30b0*/  IMAD R13, R35, R31, R10 ;  /* 0x0000001f230d7224 */ /* 0x000fe200078e020a */
[----:B------:R-:W-:Y:S01]  /*30c0*/  IADD3 R14, P4, R6, UR6, RZ ;  /* 0x00000006060e7c10 */ /* 0x000fe2000ff9e0ff */
[C---:B------:R-:W-:Y:S01]  /*30d0*/  IMAD.SHL.U32 R11, R30.reuse, 0x80, RZ ;  /* 0x000000801e0b7824 */ /* 0x040fe200078e00ff */
[C---:B------:R-:W-:Y:S01]  /*30e0*/  LEA R28, P2, R30.reuse, R6, 0x3 ;  /* 0x000000061e1c7211 */ /* 0x040fe200078418ff */
[----:B------:R-:W-:Y:S01]  /*30f0*/  IMAD.IADD R36, R7, 0x1, R13 ;  /* 0x0000000107247824 */ /* 0x000fe200078e020d */
[----:B------:R-:W-:Y:S02]  /*3100*/  SHF.L.U64.HI R7, R30, 0x7, R31 ;  /* 0x000000071e077819 */ /* 0x000fe4000001021f */
[----:B------:R-:W-:Y:S02]  /*3110*/  IADD3 R10, P1, P0, R6, UR6, R11 ;  /* 0x00000006060a7c10 */ /* 0x000fe4000f83e00b */
[----:B------:R-:W-:Y:S02]  /*3120*/  IADD3.X R15, R36, UR7, RZ, P4, !PT ;  /* 0x00000007240f7c10 */ /* 0x000fe4000a7fe4ff */
[----:B---3-5:R-:W-:-:S02]  /*3130*/  FSETP.NEU.AND P4, PT, R9, RZ, PT ;  /* 0x000000ff0900720b */ /* 0x028fc40003f8d000 */
[----:B------:R-:W-:Y:S02]  /*3140*/  LEA.HI.X R30, R30, R36, R31, 0x3, P2 ;  /* 0x000000241e1e7211 */ /* 0x000fe400010f1c1f */
[C---:B------:R-:W-:Y:S02]  /*3150*/  IADD3 R12, P2, R28.reuse, UR6, RZ ;  /* 0x000000061c0c7c10 */ /* 0x040fe4000ff5e0ff */
[----:B------:R-:W-:Y:S02]  /*3160*/  IADD3 R6, P5, P6, R28, UR6, R11 ;  /* 0x000000061c067c10 */ /* 0x000fe4000febe00b */
[--C-:B------:R-:W-:Y:S02]  /*3170*/  IADD3.X R11, R36, UR7, R7.reuse, P1, P0 ;  /* 0x00000007240b7c10 */ /* 0x100fe40008fe0407 */
[C---:B------:R-:W-:Y:S02]  /*3180*/  IADD3.X R13, R30.reuse, UR7, RZ, P2, !PT ;  /* 0x000000071e0d7c10 */ /* 0x040fe400097fe4ff */
[----:B------:R-:W-:Y:S01]  /*3190*/  IADD3.X R7, R30, UR7, R7, P5, P6 ;  /* 0x000000071e077c10 */ /* 0x000fe2000afec407 */
[----:B------:R-:W-:Y:S06]  /*31a0*/  @!P4 BRA `(.L_x_33) ;  /* 0x00000034009cc947 */ /* 0x000fec0003800000 */
[----:B------:R-:W-:Y:S01]  /*31b0*/  ULDC.64 UR6, c[0x0][0x5b8] ;  /* 0x00016e0000067ab9 */ /* 0x000fe20000000a00 */
[----:B------:R-:W-:Y:S01]  /*31c0*/  ISETP.GE.AND P0, PT, R34, 0x1, PT ;  /* 0x000000012200780c */ /* 0x000fe20003f06270 */
[----:B------:R-:W-:Y:S01]  /*31d0*/  IMAD R28, R29, UR6, RZ ;  /* 0x000000061d1c7c24 */ /* 0x000fe2000f8e02ff */
[----:B------:R-:W-:Y:S01]  /*31e0*/  ULDC.64 UR10, c[0x0][0x5a8] ;  /* 0x00016a00000a7ab9 */ /* 0x000fe20000000a00 */
[----:B------:R-:W-:Y:S01]  /*31f0*/  IMAD.WIDE.U32 R26, R5, UR6, R26 ;  /* 0x00000006051a7c25 */ /* 0x000fe2000f8e001a */
[----:B------:R-:W-:Y:S01]  /*3200*/  ISETP.LT.OR P4, PT, R33, 0x1, !P0 ;  /* 0x000000012100780c */ /* 0x000fe20004781670 */
[----:B------:R-:W-:Y:S02]  /*3210*/  BSSY B1, `(.L_x_34) ;  /* 0x000000c000017945 */ /* 0x000fe40003800000 */
[----:B------:R-:W-:Y:S01]  /*3220*/  IMAD R5, R5, UR7, R28 ;  /* 0x0000000705057c24 */ /* 0x000fe2000f8e021c */
[----:B------:R-:W-:Y:S02]  /*3230*/  ULDC.64 UR6, c[0x0][0x5b0] ;  /* 0x00016c0000067ab9 */ /* 0x000fe40000000a00 */
[----:B------:R-:W-:-:S02]  /*3240*/  IMAD R30, R25, UR6, RZ ;  /* 0x00000006191e7c24 */ /* 0x000fc4000f8e02ff */
[----:B------:R-:W-:Y:S02]  /*3250*/  IMAD.IADD R27, R27, 0x1, R5 ;  /* 0x000000011b1b7824 */ /* 0x000fe400078e0205 */
[C---:B------:R-:W-:Y:S02]  /*3260*/  IMAD R5, R35.reuse, UR7, R30 ;  /* 0x0000000723057c24 */ /* 0x040fe4000f8e021e */
[----:B------:R-:W-:-:S03]  /*3270*/  IMAD.WIDE.U32 R28, R35, UR6, R26 ;  /* 0x00000006231c7c25 */ /* 0x000fc6000f8e001a */
[----:B------:R-:W-:-:S04]  /*3280*/  IADD3 R28, P1, R28, UR10, RZ ;  /* 0x0000000a1c1c7c10 */ /* 0x000fc8000ff3e0ff */
[--C-:B------:R-:W-:Y:S02]  /*3290*/  IADD3.X R29, R29, UR11, R5.reuse, P1, !PT ;  /* 0x0000000b1d1d7c10 */ /* 0x100fe40008ffe405 */
[----:B------:R-:W-:Y:S01]  /*32a0*/  PRMT R5, RZ, 0x7610, R5 ;  /* 0x00007610ff057816 */ /* 0x000fe20000000005 */
[----:B------:R-:W-:Y:S06]  /*32b0*/  @P4 BRA `(.L_x_35) ;  /* 0x0000000000044947 */ /* 0x000fec0003800000 */
[----:B------:R0:W5:Y:S02]  /*32c0*/  LDG.E.U8 R5, desc[UR16][R28.64] ;  /* 0x000000101c057981 */ /* 0x000164000c1e1100 */
.L_x_35:
[----:B------:R-:W-:Y:S05]  /*32d0*/  BSYNC B1 ;  /* 0x0000000000017941 */ /* 0x000fea0003800000 */
.L_x_34:
[----:B-----5:R-:W-:Y:S01]  /*32e0*/  LOP3.LUT R5, R5, 0xff, RZ, 0xc0, !PT ;  /* 0x000000ff05057812 */ /* 0x020fe200078ec0ff */
[----:B------:R-:W-:Y:S01]  /*32f0*/  BSSY B1, `(.L_x_36) ;  /* 0x000000b000017945 */ /* 0x000fe20003800000 */
[----:B------:R-:W-:Y:S02]  /*3300*/  ISETP.LT.OR P2, PT, R33, 0x2, !P0 ;  /* 0x000000022100780c */ /* 0x000fe40004741670 */
[----:B------:R-:W-:-:S05]  /*3310*/  F2FP.F16.E5M2.UNPACK_B R5, R5 ;  /* 0x00000005ff05723e */ /* 0x000fca00020004ff */
[----:B------:R-:W-:Y:S01]  /*3320*/  HADD2.F32 R30, -RZ, R5.H0_H0 ;  /* 0x20000005ff1e7230 */ /* 0x000fe20000004100 */
[----:B------:R-:W-:-:S04]  /*3330*/  PRMT R5, RZ, 0x7610, R5 ;  /* 0x00007610ff057816 */ /* 0x000fc80000000005 */
[----:B------:R-:W-:-:S04]  /*3340*/  FMUL R30, R30, R9 ;  /* 0x000000091e1e7220 */ /* 0x000fc80000400000 */
[----:B--2---:R-:W-:-:S05]  /*3350*/  FFMA R30, R145, R8, R30 ;  /* 0x00000008911e7223 */ /* 0x004fca000000001e */
[----:B------:R-:W-:-:S05]  /*3360*/  F2FP.SATFINITE.E5M2.F32.PACK_AB_MERGE_C R31, RZ, R30, RZ ;  /* 0x0000001eff1f723e */ /* 0x000fca00048060ff */
[----:B------:R1:W-:Y:S01]  /*3370*/  @!P4 STG.E.U8 desc[UR16][R14.64], R31 ;  /* 0x0000001f0e00c986 */ /* 0x0003e2000c101110 */
[----:B------:R-:W-:Y:S05]  /*3380*/  @P2 BRA `(.L_x_37) ;  /* 0x0000000000042947 */ /* 0x000fea0003800000 */
[----:B------:R2:W5:Y:S02]  /*3390*/  LDG.E.U8 R5, desc[UR16][R28.64+0x1] ;  /* 0x000001101c057981 */ /* 0x000564000c1e1100 */
.L_x_37:
[----:B------:R-:W-:Y:S05]  /*33a0*/  BSYNC B1 ;  /* 0x0000000000017941 */ /* 0x000fea0003800000 */
.L_x_36:
[----:B-----5:R-:W-:Y:S01]  /*33b0*/  LOP3.LUT R5, R5, 0xff, RZ, 0xc0, !PT ;  /* 0x000000ff05057812 */ /* 0x020fe200078ec0ff */
[----:B------:R-:W-:Y:S01]  /*33c0*/  BSSY B1, `(.L_x_38) ;  /* 0x0000013000017945 */ /* 0x000fe20003800000 */
[----:B------:R-:W-:Y:S02]  /*33d0*/  IADD3 R37, P1, R35, 0x8, RZ ;  /* 0x0000000823257810 */ /* 0x000fe40007f3e0ff */
[----:B------:R-:W-:-:S03]  /*33e0*/  F2FP.F16.E5M2.UNPACK_B R5, R5 ;  /* 0x00000005ff05723e */ /* 0x000fc600020004ff */
[----:B-1----:R-:W-:Y:S01]  /*33f0*/  IMAD.X R31, RZ, RZ, R25, P1 ;  /* 0x000000ffff1f7224 */ /* 0x002fe200008e0619 */
[----:B------:R-:W-:Y:S01]  /*3400*/  ISETP.GE.AND P1, PT, R34, 0x9, PT ;  /* 0x000000092200780c */ /* 0x000fe20003f26270 */
[----:B------:R-:W-:Y:S02]  /*3410*/  HADD2.F32 R30, -RZ, R5.H0_H0 ;  /* 0x20000005ff1e7230 */ /* 0x000fe40000004100 */
[----:B------:R-:W-:Y:S01]  /*3420*/  IMAD R36, R31, UR6, RZ ;  /* 0x000000061f247c24 */ /* 0x000fe2000f8e02ff */
[----:B------:R-:W-:Y:S02]  /*3430*/  ISETP.LT.OR P5, PT, R33, 0x1, !P1 ;  /* 0x000000012100780c */ /* 0x000fe40004fa1670 */
[----:B------:R-:W-:Y:S01]  /*3440*/  FMUL R5, R30, R9 ;  /* 0x000000091e057220 */ /* 0x000fe20000400000 */
[----:B------:R-:W-:-:S04]  /*3450*/  IMAD.WIDE.U32 R30, R37, UR6, R26 ;  /* 0x00000006251e7c25 */ /* 0x000fc8000f8e001a */
[----:B------:R-:W-:Y:S01]  /*3460*/  FFMA R5, R140, R8, R5 ;  /* 0x000000088c057223 */ /* 0x000fe20000000005 */
[----:B------:R-:W-:Y:S01]  /*3470*/  IMAD R37, R37, UR7, R36 ;  /* 0x0000000725257c24 */ /* 0x000fe2000f8e0224 */
[----:B------:R-:W-:-:S03]  /*3480*/  IADD3 R30, P4, R30, UR10, RZ ;  /* 0x0000000a1e1e7c10 */ /* 0x000fc6000ff9e0ff */
[----:B------:R-:W-:Y:S02]  /*3490*/  F2FP.SATFINITE.E5M2.F32.PACK_AB_MERGE_C R39, RZ, R5, RZ ;  /* 0x00000005ff27723e */ /* 0x000fe400048060ff */
[----:B------:R-:W-:Y:S02]  /*34a0*/  IADD3.X R31, R31, UR11, R37, P4, !PT ;  /* 0x0000000b1f1f7c10 */ /* 0x000fe4000a7fe425 */
[----:B------:R-:W-:Y:S01]  /*34b0*/  PRMT R5, RZ, 0x7610, R5 ;  /* 0x00007610ff057816 */ /* 0x000fe20000000005 */
[----:B------:R1:W-:Y:S01]  /*34c0*/  @!P2 STG.E.U8 desc[UR16][R14.64+0x1], R39 ;  /* 0x000001270e00a986 */ /* 0x0003e2000c101110 */
[----:B------:R-:W-:Y:S05]  /*34d0*/  @P5 BRA `(.L_x_39) ;  /* 0x0000000000045947 */ /* 0x000fea0003800000 */
[----:B------:R3:W5:Y:S02]  /*34e0*/  LDG.E.U8 R5, desc[UR16][R30.64] ;  /* 0x000000101e057981 */ /* 0x000764000c1e1100 */
.L_x_39:
[----:B------:R-:W-:Y:S05]  /*34f0*/  BSYNC B1 ;  /* 0x0000000000017941 */ /* 0x000fea0003800000 */
.L_x_38:
[----:B-----5:R-:W-:Y:S01]  /*3500*/  LOP3.LUT R5, R5, 0xff, RZ, 0xc0, !PT ;  /* 0x000000ff05057812 */ /* 0x020fe200078ec0ff */
[----:B------:R-:W-:Y:S01]  /*3510*/  BSSY B1, `(.L_x_40) ;  /* 0x000000b000017945 */ /* 0x000fe20003800000 */
[----:B------:R-:W-:Y:S02]  /*3520*/  ISETP.LT.OR P2, PT, R33, 0x2, !P1 ;  /* 0x000000022100780c */ /* 0x000fe40004f41670 */
[----:B------:R-:W-:-:S05]  /*3530*/  F2FP.F16.E5M2.UNPACK_B R5, R5 ;  /* 0x00000005ff05723e */ /* 0x000fca00020004ff */
[----:B------:R-:W-:Y:S01]  /*3540*/  HADD2.F32 R36, -RZ, R5.H0_H0 ;  /* 0x20000005ff247230 */ /* 0x000fe20000004100 */
[----:B------:R-:W-:-:S04]  /*3550*/  PRMT R5, RZ, 0x7610, R5 ;  /* 0x00007610ff057816 */ /* 0x000fc80000000005 */
[----:B------:R-:W-:-:S04]  /*3560*/  FMUL R36, R36, R9 ;  /* 0x0000000924247220 */ /* 0x000fc80000400000 */
[----:B------:R-:W-:-:S05]  /*3570*/  FFMA R36, R143, R8, R36 ;  /* 0x000000088f247223 */ /* 0x000fca0000000024 */
[----:B------:R-:W-:-:S05]  /*3580*/  F2FP.SATFINITE.E5M2.F32.PACK_AB_MERGE_C R37, RZ, R36, RZ ;  /* 0x00000024ff25723e */ /* 0x000fca00048060ff */
[----:B------:R4:W-:Y:S01]  /*3590*/  @!P5 STG.E.U8 desc[UR16][R12.64], R37 ;  /* 0x000000250c00d986 */ /* 0x0009e2000c101110 */
[----:B------:R-:W-:Y:S05]  /*35a0*/  @P2 BRA `(.L_x_41) ;  /* 0x0000000000042947 */ /* 0x000fea0003800000 */
[----:B------:R0:W5:Y:S02]  /*35b0*/  LDG.E.U8 R5, desc[UR16][R30.64+0x1] ;  /* 0x000001101e057981 */ /* 0x000164000c1e1100 */
.L_x_41:
[----:B------:R-:W-:Y:S05]  /*35c0*/  BSYNC B1 ;  /* 0x0000000000017941 */ /* 0x000fea0003800000 */
.L_x_40:
[----:B-----5:R-:W-:Y:S01]  /*35d0*/  LOP3.LUT R5, R5, 0xff, RZ, 0xc0, !PT ;  /* 0x000000ff05057812 */ /* 0x020fe200078ec0ff */
[----:B------:R-:W-:Y:S01]  /*35e0*/  BSSY B1, `(.L_x_42) ;  /* 0x000000b000017945 */ /* 0x000fe20003800000 */
[----:B------:R-:W-:Y:S02]  /*35f0*/  ISETP.LT.OR P4, PT, R33, 0x9, !P0 ;  /* 0x000000092100780c */ /* 0x000fe40004781670 */
[----:B------:R-:W-:-:S05]  /*3600*/  F2FP.F16.E5M2.UNPACK_B R5, R5 ;  /* 0x00000005ff05723e */ /* 0x000fca00020004ff */
[----:B------:R-:W-:-:S05]  /*3610*/  HADD2.F32 R36, -RZ, R5.H0_H0 ;  /* 0x20000005ff247230 */ /* 0x000fca0000004100 */
[----:B------:R-:W-:-:S04]  /*3620*/  FMUL R5, R36, R9 ;  /* 0x0000000924057220 */ /* 0x000fc80000400000 */
[----:B------:R-:W-:-:S05]  /*3630*/  FFMA R5, R138, R8, R5 ;  /* 0x000000088a057223 */ /* 0x000fca0000000005 */
[----:B----4-:R-:W-:Y:S02]  /*3640*/  F2FP.SATFINITE.E5M2.F32.PACK_AB_MERGE_C R37, RZ, R5, RZ ;  /* 0x00000005ff25723e */ /* 0x010fe400048060ff */
[----:B------:R-:W-:-:S03]  /*3650*/  PRMT R5, RZ, 0x7610, R5 ;  /* 0x00007610ff057816 */ /* 0x000fc60000000005 */
[----:B------:R4:W-:Y:S01]  /*3660*/  @!P2 STG.E.U8 desc[UR16][R12.64+0x1], R37 ;  /* 0x000001250c00a986 */ /* 0x0009e2000c101110 */
[----:B------:R-:W-:Y:S05]  /*3670*/  @P4 BRA `(.L_x_43) ;  /* 0x0000000000044947 */ /* 0x000fea0003800000 */
[----:B------:R0:W5:Y:S02]  /*3680*/  LDG.E.U8 R5, desc[UR16][R28.64+0x8] ;  /* 0x000008101c057981 */ /* 0x000164000c1e1100 */
.L_x_43:
[----:B------:R-:W-:Y:S05]  /*3690*/  BSYNC B1 ;  /* 0x0000000000017941 */ /* 0x000fea0003800000 */
.L_x_42:
        /* <DEDUP_REMOVED lines=8> */
[----:B----4-:R-:W-:-:S05]  /*3720*/  F2FP.SATFINITE.E5M2.F32.PACK_AB_MERGE_C R37, RZ, R36, RZ ;  /* 0x00000024ff25723e */ /* 0x010fca00048060ff */
[----:B------:R4:W-:Y:S01]  /*3730*/  @!P4 STG.E.U8 desc[UR16][R14.64+0x8], R37 ;  /* 0x000008250e00c986 */ /* 0x0009e2000c101110 */
[----:B------:R-:W-:Y:S05]  /*3740*/  @P2 BRA `(.L_x_45) ;  /* 0x0000000000042947 */ /* 0x000fea0003800000 */
[----:B------:R0:W5:Y:S02]  /*3750*/  LDG.E.U8 R5, desc[UR16][R28.64+0x9] ;  /* 0x000009101c057981 */ /* 0x000164000c1e1100 */
.L_x_45:
[----:B------:R-:W-:Y:S05]  /*3760*/  BSYNC B1 ;  /* 0x0000000000017941 */ /* 0x000fea0003800000 */
.L_x_44:
        /* <DEDUP_REMOVED lines=12> */
.L_x_47:
[----:B------:R-:W-:Y:S05]  /*3830*/  BSYNC B1 ;  /* 0x0000000000017941 */ /* 0x000fea0003800000 */
.L_x_46:
        /* <DEDUP_REMOVED lines=12> */
.L_x_49:
[----:B------:R-:W-:Y:S05]  /*3900*/  BSYNC B1 ;  /* 0x0000000000017941 */ /* 0x000fea0003800000 */
.L_x_48:
        /* <DEDUP_REMOVED lines=12> */
.L_x_51:
[----:B------:R-:W-:Y:S05]  /*39d0*/  BSYNC B1 ;  /* 0x0000000000017941 */ /* 0x000fea0003800000 */
.L_x_50:
        /* <DEDUP_REMOVED lines=12> */
.L_x_53:
[----:B------:R-:W-:Y:S05]  /*3aa0*/  BSYNC B1 ;  /* 0x0000000000017941 */ /* 0x000fea0003800000 */
.L_x_52:
        /* <DEDUP_REMOVED lines=12> */
.L_x_55:
[----:B------:R-:W-:Y:S05]  /*3b70*/  BSYNC B1 ;  /* 0x0000000000017941 */ /* 0x000fea0003800000 */
.L_x_54:
        /* <DEDUP_REMOVED lines=12> */
.L_x_57:
[----:B------:R-:W-:Y:S05]  /*3c40*/  BSYNC B1 ;  /* 0x0000000000017941 */ /* 0x000fea0003800000 */
.L_x_56:
        /* <DEDUP_REMOVED lines=12> */
.L_x_59:
[----:B------:R-:W-:Y:S05]  /*3d10*/  BSYNC B1 ;  /* 0x0000000000017941 */ /* 0x000fea0003800000 */
.L_x_58:
        /* <DEDUP_REMOVED lines=12> */
.L_x_61:
[----:B------:R-:W-:Y:S05]  /*3de0*/  BSYNC B1 ;  /* 0x0000000000017941 */ /* 0x000fea0003800000 */
.L_x_60:
        /* <DEDUP_REMOVED lines=12> */
.L_x_63:
[----:B------:R-:W-:Y:S05]  /*3eb0*/  BSYNC B1 ;  /* 0x0000000000017941 */ /* 0x000fea0003800000 */
.L_x_62:
        /* <DEDUP_REMOVED lines=12> */
.L_x_65:
[----:B------:R-:W-:Y:S05]  /*3f80*/  BSYNC B1 ;  /* 0x0000000000017941 */ /* 0x000fea0003800000 */
.L_x_64:
        /* <DEDUP_REMOVED lines=12> */
.L_x_67:
[----:B------:R-:W-:Y:S05]  /*4050*/  BSYNC B1 ;  /* 0x0000000000017941 */ /* 0x000fea0003800000 */
.L_x_66:
        /* <DEDUP_REMOVED lines=12> */
.L_x_69:
[----:B------:R-:W-:Y:S05]  /*4120*/  BSYNC B1 ;  /* 0x0000000000017941 */ /* 0x000fea0003800000 */
.L_x_68:
        /* <DEDUP_REMOVED lines=12> */
.L_x_71:
[----:B------:R-:W-:Y:S05]  /*41f0*/  BSYNC B1 ;  /* 0x0000000000017941 */ /* 0x000fea0003800000 */
.L_x_70:
        /* <DEDUP_REMOVED lines=12> */
.L_x_73:
[----:B------:R-:W-:Y:S05]  /*42c0*/  BSYNC B1 ;  /* 0x0000000000017941 */ /* 0x000fea0003800000 */
.L_x_72:
        /* <DEDUP_REMOVED lines=12> */
.L_x_75:
[----:B------:R-:W-:Y:S05]  /*4390*/  BSYNC B1 ;  /* 0x0000000000017941 */ /* 0x000fea0003800000 */
.L_x_74:
        /* <DEDUP_REMOVED lines=12> */
.L_x_77:
[----:B------:R-:W-:Y:S05]  /*4460*/  BSYNC B1 ;  /* 0x0000000000017941 */ /* 0x000fea0003800000 */
.L_x_76:
        /* <DEDUP_REMOVED lines=12> */
.L_x_79:
[----:B------:R-:W-:Y:S05]  /*4530*/  BSYNC B1 ;  /* 0x0000000000017941 */ /* 0x000fea0003800000 */
.L_x_78:
        /* <DEDUP_REMOVED lines=12> */
.L_x_81:
[----:B------:R-:W-:Y:S05]  /*4600*/  BSYNC B1 ;  /* 0x0000000000017941 */ /* 0x000fea0003800000 */
.L_x_80:
        /* <DEDUP_REMOVED lines=12> */
.L_x_83:
[----:B------:R-:W-:Y:S05]  /*46d0*/  BSYNC B1 ;  /* 0x0000000000017941 */ /* 0x000fea0003800000 */
.L_x_82:
        /* <DEDUP_REMOVED lines=12> */
.L_x_85:
[----:B------:R-:W-:Y:S05]  /*47a0*/  BSYNC B1 ;  /* 0x0000000000017941 */ /* 0x000fea0003800000 */
.L_x_84:
        /* <DEDUP_REMOVED lines=12> */
.L_x_87:
[----:B------:R-:W-:Y:S05]  /*4870*/  BSYNC B1 ;  /* 0x0000000000017941 */ /* 0x000fea0003800000 */
.L_x_86:
        /* <DEDUP_REMOVED lines=12> */
.L_x_89:
[----:B------:R-:W-:Y:S05]  /*4940*/  BSYNC B1 ;  /* 0x0000000000017941 */ /* 0x000fea0003800000 */
.L_x_88:
        /* <DEDUP_REMOVED lines=12> */
.L_x_91:
[----:B------:R-:W-:Y:S05]  /*4a10*/  BSYNC B1 ;  /* 0x0000000000017941 */ /* 0x000fea0003800000 */
.L_x_90:
        /* <DEDUP_REMOVED lines=12> */
.L_x_93:
[----:B------:R-:W-:Y:S05]  /*4ae0*/  BSYNC B1 ;  /* 0x0000000000017941 */ /* 0x000fea0003800000 */
.L_x_92:
[----:B-----5:R-:W-:Y:S01]  /*4af0*/  LOP3.LUT R5, R5, 0xff, RZ, 0xc0, !PT ;  /* 0x000000ff05057812 */ /* 0x020fe200078ec0ff */
[----:B------:R-:W-:Y:S01]  /*4b00*/  BSSY B1, `(.L_x_94) ;  /* 0x000000b000017945 */ /* 0x000fe20003800000 */
[----:B------:R-:W-:Y:S02]  /*4b10*/  ISETP.LT.OR P2, PT, R33, 0x39, !P1 ;  /* 0x000000392100780c */ /* 0x000fe40004f41670 */
[----:B------:R-:W-:-:S05]  /*4b20*/  F2FP.F16.E5M2.UNPACK_B R5, R5 ;  /* 0x00000005ff05723e */ /* 0x000fca00020004ff */
[----:B0-2---:R-:W-:-:S05]  /*4b30*/  HADD2.F32 R28, -RZ, R5.H0_H0 ;  /* 0x20000005ff1c7230 */ /* 0x005fca0000004100 */
[----:B------:R-:W-:-:S04]  /*4b40*/  FMUL R5, R28, R9 ;  /* 0x000000091c057220 */ /* 0x000fc80000400000 */
[----:B------:R-:W-:-:S05]  /*4b50*/  FFMA R5, R112, R8, R5 ;  /* 0x0000000870057223 */ /* 0x000fca0000000005 */
[----:B------:R-:W-:Y:S02]  /*4b60*/  F2FP.SATFINITE.E5M2.F32.PACK_AB_MERGE_C R29, RZ, R5, RZ ;  /* 0x00000005ff1d723e */ /* 0x000fe400048060ff */
[----:B------:R-:W-:-:S03]  /*4b70*/  PRMT R5, RZ, 0x7610, R5 ;  /* 0x00007610ff057816 */ /* 0x000fc60000000005 */
[----:B------:R0:W-:Y:S01]  /*4b80*/  @!P0 STG.E.U8 desc[UR16][R14.64+0x39], R29 ;  /* 0x0000391d0e008986 */ /* 0x0001e2000c101110 */
[----:B------:R-:W-:Y:S05]  /*4b90*/  @P2 BRA `(.L_x_95) ;  /* 0x0000000000042947 */ /* 0x000fea0003800000 */
[----:B------:R2:W5:Y:S02]  /*4ba0*/  LDG.E.U8 R5, desc[UR16][R30.64+0x38] ;  /* 0x000038101e057981 */ /* 0x000564000c1e1100 */
.L_x_95:
[----:B------:R-:W-:Y:S05]  /*4bb0*/  BSYNC B1 ;  /* 0x0000000000017941 */ /* 0x000fea0003800000 */
.L_x_94:
[----:B-----5:R-:W-:Y:S01]  /*4bc0*/  LOP3.LUT R5, R5, 0xff, RZ, 0xc0, !PT ;  /* 0x000000ff05057812 */ /* 0x020fe200078ec0ff */
[----:B------:R-:W-:Y:S01]  /*4bd0*/  BSSY B1, `(.L_x_96) ;  /* 0x000000b000017945 */ /* 0x000fe20003800000 */
[----:B------:R-:W-:Y:S02]  /*4be0*/  ISETP.LT.OR P1, PT, R33, 0x3a, !P1 ;  /* 0x0000003a2100780c */ /* 0x000fe40004f21670 */
[----:B------:R-:W-:-:S05]  /*4bf0*/  F2FP.F16.E5M2.UNPACK_B R5, R5 ;  /* 0x00000005ff05723e */ /* 0x000fca00020004ff */
[----:B01--4-:R-:W-:Y:S01]  /*4c00*/  HADD2.F32 R14, -RZ, R5.H0_H0 ;  /* 0x20000005ff0e7230 */ /* 0x013fe20000004100 */
[----:B------:R-:W-:-:S04]  /*4c10*/  PRMT R5, RZ, 0x7610, R5 ;  /* 0x00007610ff057816 */ /* 0x000fc80000000005 */
[----:B------:R-:W-:-:S04]  /*4c20*/  FMUL R14, R14, R9 ;  /* 0x000000090e0e7220 */ /* 0x000fc80000400000 */
[----:B------:R-:W-:-:S05]  /*4c30*/  FFMA R14, R115, R8, R14 ;  /* 0x00000008730e7223 */ /* 0x000fca000000000e */
[----:B------:R-:W-:-:S05]  /*4c40*/  F2FP.SATFINITE.E5M2.F32.PACK_AB_MERGE_C R15, RZ, R14, RZ ;  /* 0x0000000eff0f723e */ /* 0x000fca00048060ff */
[----:B------:R0:W-:Y:S01]  /*4c50*/  @!P2 STG.E.U8 desc[UR16][R12.64+0x38], R15 ;  /* 0x0000380f0c00a986 */ /* 0x0001e2000c101110 */
[----:B------:R-:W-:Y:S05]  /*4c60*/  @P1 BRA `(.L_x_97) ;  /* 0x0000000000041947 */ /* 0x000fea0003800000 */
[----:B------:R1:W5:Y:S02]  /*4c70*/  LDG.E.U8 R5, desc[UR16][R30.64+0x39] ;  /* 0x000039101e057981 */ /* 0x000364000c1e1100 */
.L_x_97:
[----:B------:R-:W-:Y:S05]  /*4c80*/  BSYNC B1 ;  /* 0x0000000000017941 */ /* 0x000fea0003800000 */
.L_x_96:
[----:B-----5:R-:W-:Y:S01]  /*4c90*/  LOP3.LUT R5, R5, 0xff, RZ, 0xc0, !PT ;  /* 0x000000ff05057812 */ /* 0x020fe200078ec0ff */
[----:B------:R-:W-:Y:S01]  /*4ca0*/  BSSY B1, `(.L_x_98) ;  /* 0x0000013000017945 */ /* 0x000fe20003800000 */
[----:B------:R-:W-:Y:S02]  /*4cb0*/  IADD3 R29, P0, R35, 0x80, RZ ;  /* 0x00000080231d7810 */ /* 0x000fe40007f1e0ff */
[----:B------:R-:W-:-:S03]  /*4cc0*/  F2FP.F16.E5M2.UNPACK_B R5, R5 ;  /* 0x00000005ff05723e */ /* 0x000fc600020004ff */
[----:B0-----:R-:W-:Y:S01]  /*4cd0*/  IMAD.X R15, RZ, RZ, R25, P0 ;  /* 0x000000ffff0f7224 */ /* 0x001fe200000e0619 */
        /* <DEDUP_REMOVED lines=9> */
[----:B-123--:R-:W-:Y:S02]  /*4d70*/  F2FP.SATFINITE.E5M2.F32.PACK_AB_MERGE_C R31, RZ, R5, RZ ;  /* 0x00000005ff1f723e */ /* 0x00efe400048060ff */
[----:B------:R-:W-:Y:S02]  /*4d80*/  IADD3.X R15, R15, UR11, R29, P2, !PT ;  /* 0x0000000b0f0f7c10 */ /* 0x000fe400097fe41d */
[----:B------:R-:W-:Y:S01]  /*4d90*/  PRMT R5, RZ, 0x7610, R5 ;  /* 0x00007610ff057816 */ /* 0x000fe20000000005 */
[----:B------:R0:W-:Y:S01]  /*4da0*/  @!P1 STG.E.U8 desc[UR16][R12.64+0x39], R31 ;  /* 0x0000391f0c009986 */ /* 0x0001e2000c101110 */
[----:B------:R-:W-:Y:S05]  /*4db0*/  @P4 BRA `(.L_x_99) ;  /* 0x0000000000044947 */ /* 0x000fea0003800000 */
[----:B------:R1:W5:Y:S02]  /*4dc0*/  LDG.E.U8 R5, desc[UR16][R14.64] ;  /* 0x000000100e057981 */ /* 0x000364000c1e1100 */
.L_x_99:
[----:B------:R-:W-:Y:S05]  /*4dd0*/  BSYNC B1 ;  /* 0x0000000000017941 */ /* 0x000fea0003800000 */
.L_x_98:
[----:B-----5:R-:W-:Y:S01]  /*4de0*/  LOP3.LUT R5, R5, 0xff, RZ, 0xc0, !PT ;  /* 0x000000ff05057812 */ /* 0x020fe200078ec0ff */
[----:B------:R-:W-:Y:S01]  /*4df0*/  BSSY B1, `(.L_x_100) ;  /* 0x000000b000017945 */ /* 0x000fe20003800000 */
[----:B------:R-:W-:Y:S02]  /*4e00*/  ISETP.LT.OR P2, PT, R33, 0x2, !P0 ;  /* 0x000000022100780c */ /* 0x000fe40004741670 */
[----:B------:R-:W-:-:S05]  /*4e10*/  F2FP.F16.E5M2.UNPACK_B R5, R5 ;  /* 0x00000005ff05723e */ /* 0x000fca00020004ff */
[----:B0-----:R-:W-:Y:S01]  /*4e20*/  HADD2.F32 R12, -RZ, R5.H0_H0 ;  /* 0x20000005ff0c7230 */ /* 0x001fe20000004100 */
[----:B------:R-:W-:-:S04]  /*4e30*/  PRMT R5, RZ, 0x7610, R5 ;  /* 0x00007610ff057816 */ /* 0x000fc80000000005 */
[----:B------:R-:W-:-:S04]  /*4e40*/  FMUL R12, R12, R9 ;  /* 0x000000090c0c7220 */ /* 0x000fc80000400000 */
[----:B------:R-:W-:-:S05]  /*4e50*/  FFMA R12, R113, R8, R12 ;  /* 0x00000008710c7223 */ /* 0x000fca000000000c */
[----:B------:R-:W-:-:S05]  /*4e60*/  F2FP.SATFINITE.E5M2.F32.PACK_AB_MERGE_C R13, RZ, R12, RZ ;  /* 0x0000000cff0d723e */ /* 0x000fca00048060ff */
[----:B------:R0:W-:Y:S01]  /*4e70*/  @!P4 STG.E.U8 desc[UR16][R10.64], R13 ;  /* 0x0000000d0a00c986 */ /* 0x0001e2000c101110 */
[----:B------:R-:W-:Y:S05]  /*4e80*/  @P2 BRA `(.L_x_101) ;  /* 0x0000000000042947 */ /* 0x000fea0003800000 */
[----:B------:R2:W5:Y:S02]  /*4e90*/  LDG.E.U8 R5, desc[UR16][R14.64+0x1] ;  /* 0x000001100e057981 */ /* 0x000564000c1e1100 */
.L_x_101:
[----:B------:R-:W-:Y:S05]  /*4ea0*/  BSYNC B1 ;  /* 0x0000000000017941 */ /* 0x000fea0003800000 */
.L_x_100:
[----:B-----5:R-:W-:Y:S01]  /*4eb0*/  LOP3.LUT R5, R5, 0xff, RZ, 0xc0, !PT ;  /* 0x000000ff05057812 */ /* 0x020fe200078ec0ff */
[----:B------:R-:W-:Y:S01]  /*4ec0*/  BSSY B1, `(.L_x_102) ;  /* 0x0000013000017945 */ /* 0x000fe20003800000 */
[----:B------:R-:W-:Y:S02]  /*4ed0*/  IADD3 R35, P1, R35, 0x88, RZ ;  /* 0x0000008823237810 */ /* 0x000fe40007f3e0ff */
[----:B------:R-:W-:-:S03]  /*4ee0*/  F2FP.F16.E5M2.UNPACK_B R5, R5 ;  /* 0x00000005ff05723e */ /* 0x000fc600020004ff */
[----:B------:R-:W-:Y:S01]  /*4ef0*/  IMAD.X R24, RZ, RZ, R25, P1 ;  /* 0x000000ffff187224 */ /* 0x000fe200008e0619 */
[----:B------:R-:W-:Y:S01]  /*4f00*/  ISETP.GE.AND P1, PT, R34, 0x89, PT ;  /* 0x000000892200780c */ /* 0x000fe20003f26270 */
[----:B------:R-:W-:Y:S02]  /*4f10*/  HADD2.F32 R12, -RZ, R5.H0_H0 ;  /* 0x20000005ff0c7230 */ /* 0x000fe40000004100 */
[----:B------:R-:W-:Y:S01]  /*4f20*/  IMAD R24, R24, UR6, RZ ;  /* 0x0000000618187c24 */ /* 0x000fe2000f8e02ff */
[----:B------:R-:W-:Y:S01]  /*4f30*/  ISETP.LT.OR P5, PT, R33, 0x1, !P1 ;  /* 0x000000012100780c */ /* 0x000fe20004fa1670 */
[----:B------:R-:W-:-:S04]  /*4f40*/  IMAD.WIDE.U32 R26, R35, UR6, R26 ;  /* 0x00000006231a7c25 */ /* 0x000fc8000f8e001a */
[----:B------:R-:W-:Y:S01]  /*4f50*/  FMUL R5, R12, R9 ;  /* 0x000000090c057220 */ /* 0x000fe20000400000 */
[----:B------:R-:W-:-:S03]  /*4f60*/  IMAD R35, R35, UR7, R24 ;  /* 0x0000000723237c24 */ /* 0x000fc6000f8e0218 */
[----:B------:R-:W-:Y:S01]  /*4f70*/  FFMA R5, R108, R8, R5 ;  /* 0x000000086c057223 */ /* 0x000fe20000000005 */
[----:B------:R-:W-:-:S04]  /*4f80*/  IADD3 R12, P4, R26, UR10, RZ ;  /* 0x0000000a1a0c7c10 */ /* 0x000fc8000ff9e0ff */
[----:B------:R-:W-:Y:S02]  /*4f90*/  F2FP.SATFINITE.E5M2.F32.PACK_AB_MERGE_C R25, RZ, R5, RZ ;  /* 0x00000005ff19723e */ /* 0x000fe400048060ff */
[----:B0-----:R-:W-:Y:S02]  /*4fa0*/  IADD3.X R13, R27, UR11, R35, P4, !PT ;  /* 0x0000000b1b0d7c10 */ /* 0x001fe4000a7fe423 */
[----:B------:R-:W-:Y:S01]  /*4fb0*/  PRMT R5, RZ, 0x7610, R5 ;  /* 0x00007610ff057816 */ /* 0x000fe20000000005 */
[----:B------:R0:W-:Y:S01]  /*4fc0*/  @!P2 STG.E.U8 desc[UR16][R10.64+0x1], R25 ;  /* 0x000001190a00a986 */ /* 0x0001e2000c101110 */
[----:B------:R-:W-:Y:S05]  /*4fd0*/  @P5 BRA `(.L_x_103) ;  /* 0x0000000000045947 */ /* 0x000fea0003800000 */
[----:B------:R3:W5:Y:S02]  /*4fe0*/  LDG.E.U8 R5, desc[UR16][R12.64] ;  /* 0x000000100c057981 */ /* 0x000764000c1e1100 */
.L_x_103:
[----:B------:R-:W-:Y:S05]  /*4ff0*/  BSYNC B1 ;  /* 0x0000000000017941 */ /* 0x000fea0003800000 */
.L_x_102:
        /* <DEDUP_REMOVED lines=8> */
[----:B0-----:R-:W-:-:S05]  /*5080*/  F2FP.SATFINITE.E5M2.F32.PACK_AB_MERGE_C R25, RZ, R24, RZ ;  /* 0x00000018ff19723e */ /* 0x001fca00048060ff */
[----:B------:R0:W-:Y:S01]  /*5090*/  @!P5 STG.E.U8 desc[UR16][R6.64], R25 ;  /* 0x000000190600d986 */ /* 0x0001e2000c101110 */
[----:B------:R-:W-:Y:S05]  /*50a0*/  @P2 BRA `(.L_x_105) ;  /* 0x0000000000042947 */ /* 0x000fea0003800000 */
[----:B------:R4:W5:Y:S02]  /*50b0*/  LDG.E.U8 R5, desc[UR16][R12.64+0x1] ;  /* 0x000001100c057981 */ /* 0x000964000c1e1100 */
.L_x_105:
[----:B------:R-:W-:Y:S05]  /*50c0*/  BSYNC B1 ;  /* 0x0000000000017941 */ /* 0x000fea0003800000 */
.L_x_104:
[----:B-----5:R-:W-:Y:S01]  /*50d0*/  LOP3.LUT R5, R5, 0xff, RZ, 0xc0, !PT ;  /* 0x000000ff05057812 */ /* 0x020fe200078ec0ff */
[----:B------:R-:W-:Y:S01]  /*50e0*/  BSSY B1, `(.L_x_106) ;  /* 0x000000b000017945 */ /* 0x000fe20003800000 */
[----:B------:R-:W-:Y:S02]  /*50f0*/  ISETP.LT.OR P4, PT, R33, 0x9, !P0 ;  /* 0x000000092100780c */ /* 0x000fe40004781670 */
[----:B------:R-:W-:-:S05]  /*5100*/  F2FP.F16.E5M2.UNPACK_B R5, R5 ;  /* 0x00000005ff05723e */ /* 0x000fca00020004ff */
[----:B------:R-:W-:-:S05]  /*5110*/  HADD2.F32 R24, -RZ, R5.H0_H0 ;  /* 0x20000005ff187230 */ /* 0x000fca0000004100 */
[----:B------:R-:W-:-:S04]  /*5120*/  FMUL R5, R24, R9 ;  /* 0x0000000918057220 */ /* 0x000fc80000400000 */
[----:B------:R-:W-:-:S05]  /*5130*/  FFMA R5, R106, R8, R5 ;  /* 0x000000086a057223 */ /* 0x000fca0000000005 */
[----:B0-----:R-:W-:Y:S02]  /*5140*/  F2FP.SATFINITE.E5M2.F32.PACK_AB_MERGE_C R25, RZ, R5, RZ ;  /* 0x00000005ff19723e */ /* 0x001fe400048060ff */
[----:B------:R-:W-:-:S03]  /*5150*/  PRMT R5, RZ, 0x7610, R5 ;  /* 0x00007610ff057816 */ /* 0x000fc60000000005 */
[----:B------:R0:W-:Y:S01]  /*5160*/  @!P2 STG.E.U8 desc[UR16][R6.64+0x1], R25 ;  /* 0x000001190600a986 */ /* 0x0001e2000c101110 */
[----:B------:R-:W-:Y:S05]  /*5170*/  @P4 BRA `(.L_x_107) ;  /* 0x0000000000044947 */ /* 0x000fea0003800000 */
[----:B------:R0:W5:Y:S02]  /*5180*/  LDG.E.U8 R5, desc[UR16][R14.64+0x8] ;  /* 0x000008100e057981 */ /* 0x000164000c1e1100 */
.L_x_107:
[----:B------:R-:W-:Y:S05]  /*5190*/  BSYNC B1 ;  /* 0x0000000000017941 */ /* 0x000fea0003800000 */
.L_x_106:
        /* <DEDUP_REMOVED lines=12> */
.L_x_109:
[----:B------:R-:W-:Y:S05]  /*5260*/  BSYNC B1 ;  /* 0x0000000000017941 */ /* 0x000fea0003800000 */
.L_x_108:
        /* <DEDUP_REMOVED lines=12> */
.L_x_111:
[----:B------:R-:W-:Y:S05]  /*5330*/  BSYNC B1 ;  /* 0x0000000000017941 */ /* 0x000fea0003800000 */
.L_x_110:
        /* <DEDUP_REMOVED lines=12> */
.L_x_113:
[----:B------:R-:W-:Y:S05]  /*5400*/  BSYNC B1 ;  /* 0x0000000000017941 */ /* 0x000fea0003800000 */
.L_x_112:
        /* <DEDUP_REMOVED lines=12> */
.L_x_115:
[----:B------:R-:W-:Y:S05]  /*54d0*/  BSYNC B1 ;  /* 0x0000000000017941 */ /* 0x000fea0003800000 */
.L_x_114:
        /* <DEDUP_REMOVED lines=12> */
.L_x_117:
[----:B------:R-:W-:Y:S05]  /*55a0*/  BSYNC B1 ;  /* 0x0000000000017941 */ /* 0x000fea0003800000 */
.L_x_116:
        /* <DEDUP_REMOVED lines=12> */
.L_x_119:
[----:B------:R-:W-:Y:S05]  /*5670*/  BSYNC B1 ;  /* 0x0000000000017941 */ /* 0x000fea0003800000 */
.L_x_118:
        /* <DEDUP_REMOVED lines=12> */
.L_x_121:
[----:B------:R-:W-:Y:S05]  /*5740*/  BSYNC B1 ;  /* 0x0000000000017941 */ /* 0x000fea0003800000 */
.L_x_120:
        /* <DEDUP_REMOVED lines=12> */
.L_x_123:
[----:B------:R-:W-:Y:S05]  /*5810*/  BSYNC B1 ;  /* 0x0000000000017941 */ /* 0x000fea0003800000 */
.L_x_122:
        /* <DEDUP_REMOVED lines=12> */
.L_x_125:
[----:B------:R-:W-:Y:S05]  /*58e0*/  BSYNC B1 ;  /* 0x0000000000017941 */ /* 0x000fea0003800000 */
.L_x_124:
        /* <DEDUP_REMOVED lines=12> */
.L_x_127:
[----:B------:R-:W-:Y:S05]  /*59b0*/  BSYNC B1 ;  /* 0x0000000000017941 */ /* 0x000fea0003800000 */
.L_x_126:
        /* <DEDUP_REMOVED lines=12> */
.L_x_129:
[----:B------:R-:W-:Y:S05]  /*5a80*/  BSYNC B1 ;  /* 0x0000000000017941 */ /* 0x000fea0003800000 */
.L_x_128:
        /* <DEDUP_REMOVED lines=12> */
.L_x_131:
[----:B------:R-:W-:Y:S05]  /*5b50*/  BSYNC B1 ;  /* 0x0000000000017941 */ /* 0x000fea0003800000 */
.L_x_130:
        /* <DEDUP_REMOVED lines=12> */
.L_x_133:
[----:B------:R-:W-:Y:S05]  /*5c20*/  BSYNC B1 ;  /* 0x0000000000017941 */ /* 0x000fea0003800000 */
.L_x_132:
        /* <DEDUP_REMOVED lines=12> */
.L_x_135:
[----:B------:R-:W-:Y:S05]  /*5cf0*/  BSYNC B1 ;  /* 0x0000000000017941 */ /* 0x000fea0003800000 */
.L_x_134:
        /* <DEDUP_REMOVED lines=12> */
.L_x_137:
[----:B------:R-:W-:Y:S05]  /*5dc0*/  BSYNC B1 ;  /* 0x0000000000017941 */ /* 0x000fea0003800000 */
.L_x_136:
        /* <DEDUP_REMOVED lines=12> */
.L_x_139:
[----:B------:R-:W-:Y:S05]  /*5e90*/  BSYNC B1 ;  /* 0x0000000000017941 */ /* 0x000fea0003800000 */
.L_x_138:
        /* <DEDUP_REMOVED lines=12> */
.L_x_141:
[----:B------:R-:W-:Y:S05]  /*5f60*/  BSYNC B1 ;  /* 0x0000000000017941 */ /* 0x000fea0003800000 */
.L_x_140:
        /* <DEDUP_REMOVED lines=12> */
.L_x_143:
[----:B------:R-:W-:Y:S05]  /*6030*/  BSYNC B1 ;  /* 0x0000000000017941 */ /* 0x000fea0003800000 */
.L_x_142:
        /* <DEDUP_REMOVED lines=12> */
.L_x_145:
[----:B------:R-:W-:Y:S05]  /*6100*/  BSYNC B1 ;  /* 0x0000000000017941 */ /* 0x000fea0003800000 */
.L_x_144:
        /* <DEDUP_REMOVED lines=12> */
.L_x_147:
[----:B------:R-:W-:Y:S05]  /*61d0*/  BSYNC B1 ;  /* 0x0000000000017941 */ /* 0x000fea0003800000 */
.L_x_146:
        /* <DEDUP_REMOVED lines=12> */
.L_x_149:
[----:B------:R-:W-:Y:S05]  /*62a0*/  BSYNC B1 ;  /* 0x0000000000017941 */ /* 0x000fea0003800000 */
.L_x_148:
        /* <DEDUP_REMOVED lines=12> */
.L_x_151:
[----:B------:R-:W-:Y:S05]  /*6370*/  BSYNC B1 ;  /* 0x0000000000017941 */ /* 0x000fea0003800000 */
.L_x_150:
        /* <DEDUP_REMOVED lines=12> */
.L_x_153:
[----:B------:R-:W-:Y:S05]  /*6440*/  BSYNC B1 ;  /* 0x0000000000017941 */ /* 0x000fea0003800000 */
.L_x_152:
        /* <DEDUP_REMOVED lines=12> */
.L_x_155:
[----:B------:R-:W-:Y:S05]  /*6510*/  BSYNC B1 ;  /* 0x0000000000017941 */ /* 0x000fea0003800000 */
.L_x_154:
        /* <DEDUP_REMOVED lines=12> */
.L_x_157:
[----:B------:R-:W-:Y:S05]  /*65e0*/  BSYNC B1 ;  /* 0x0000000000017941 */ /* 0x000fea0003800000 */
.L_x_156:
[----:B-----5:R-:W-:Y:S01]  /*65f0*/  LOP3.LUT R5, R5, 0xff, RZ, 0xc0, !PT ;  /* 0x000000ff05057812 */ /* 0x020fe200078ec0ff */
[----:B------:R-:W-:Y:S01]  /*6600*/  BSSY B1, `(.L_x_158) ;  /* 0x000000b000017945 */ /* 0x000fe20003800000 */
[----:B------:R-:W-:Y:S02]  /*6610*/  ISETP.LT.OR P2, PT, R33, 0x39, !P1 ;  /* 0x000000392100780c */ /* 0x000fe40004f41670 */
[----:B------:R-:W-:-:S05]  /*6620*/  F2FP.F16.E5M2.UNPACK_B R5, R5 ;  /* 0x00000005ff05723e */ /* 0x000fca00020004ff */
[----:B012---:R-:W-:-:S05]  /*6630*/  HADD2.F32 R14, -RZ, R5.H0_H0 ;  /* 0x20000005ff0e7230 */ /* 0x007fca0000004100 */
[----:B------:R-:W-:-:S04]  /*6640*/  FMUL R5, R14, R9 ;  /* 0x000000090e057220 */ /* 0x000fc80000400000 */
[----:B------:R-:W-:-:S05]  /*6650*/  FFMA R5, R16, R8, R5 ;  /* 0x0000000810057223 */ /* 0x000fca0000000005 */
[----:B------:R-:W-:Y:S02]  /*6660*/  F2FP.SATFINITE.E5M2.F32.PACK_AB_MERGE_C R15, RZ, R5, RZ ;  /* 0x00000005ff0f723e */ /* 0x000fe400048060ff */
[----:B------:R-:W-:-:S03]  /*6670*/  PRMT R5, RZ, 0x7610, R5 ;  /* 0x00007610ff057816 */ /* 0x000fc60000000005 */
[----:B------:R0:W-:Y:S01]  /*6680*/  @!P0 STG.E.U8 desc[UR16][R10.64+0x39], R15 ;  /* 0x0000390f0a008986 */ /* 0x0001e2000c101110 */
[----:B------:R-:W-:Y:S05]  /*6690*/  @P2 BRA `(.L_x_159) ;  /* 0x0000000000042947 */ /* 0x000fea0003800000 */
[----:B------:R1:W5:Y:S02]  /*66a0*/  LDG.E.U8 R5, desc[UR16][R12.64+0x38] ;  /* 0x000038100c057981 */ /* 0x000364000c1e1100 */
.L_x_159:
[----:B------:R-:W-:Y:S05]  /*66b0*/  BSYNC B1 ;  /* 0x0000000000017941 */ /* 0x000fea0003800000 */
.L_x_158:
        /* <DEDUP_REMOVED lines=12> */
.L_x_161:
[----:B------:R-:W-:Y:S05]  /*6780*/  BSYNC B1 ;  /* 0x0000000000017941 */ /* 0x000fea0003800000 */
.L_x_160:
[----:B------:R-:W-:Y:S05]  /*6790*/  @P1 BRA `(.L_x_162) ;  /* 0x0000001000301947 */ /* 0x000fea0003800000 */
[----:B-----5:R-:W-:-:S04]  /*67a0*/  LOP3.LUT R5, R5, 0xff, RZ, 0xc0, !PT ;  /* 0x000000ff05057812 */ /* 0x020fc800078ec0ff */
[----:B------:R-:W-:-:S05]  /*67b0*/  F2FP.F16.E5M2.UNPACK_B R5, R5 ;  /* 0x00000005ff05723e */ /* 0x000fca00020004ff */
[----:B------:R-:W-:-:S05]  /*67c0*/  HADD2.F32 R10, -RZ, R5.H0_H0 ;  /* 0x20000005ff0a7230 */ /* 0x000fca0000004100 */
[----:B------:R-:W-:-:S04]  /*67d0*/  FMUL R5, R10, R9 ;  /* 0x000000090a057220 */ /* 0x000fc80000400000 */
[----:B------:R-:W-:-:S05]  /*67e0*/  FFMA R5, R18, R8, R5 ;  /* 0x0000000812057223 */ /* 0x000fca0000000005 */
[----:B------:R-:W-:-:S05]  /*67f0*/  F2FP.SATFINITE.E5M2.F32.PACK_AB_MERGE_C R5, RZ, R5, RZ ;  /* 0x00000005ff05723e */ /* 0x000fca00048060ff */
[----:B------:R0:W-:Y:S01]  /*6800*/  STG.E.U8 desc[UR16][R6.64+0x39], R5 ;  /* 0x0000390506007986 */ /* 0x0001e2000c101110 */
[----:B------:R-:W-:Y:S05]  /*6810*/  BRA `(.L_x_162) ;  /* 0x0000001000107947 */ /* 0x000fea0003800000 */
.L_x_33:
[C---:B------:R-:W-:Y:S01]  /*6820*/  ISETP.GE.AND P0, PT, R34.reuse, 0x1, PT ;  /* 0x000000012200780c */ /* 0x040fe20003f06270 */
[-C--:B--2---:R-:W-:Y:S01]  /*6830*/  FMUL R145, R145, R8.reuse ;  /* 0x0000000891917220 */ /* 0x084fe20000400000 */
[----:B------:R-:W-:Y:S01]  /*6840*/  ISETP.GE.AND P2, PT, R34, 0x9, PT ;  /* 0x000000092200780c */ /* 0x000fe20003f46270 */
[-C--:B------:R-:W-:Y:S01]  /*6850*/  FMUL R140, R140, R8.reuse ;  /* 0x000000088c8c7220 */ /* 0x080fe20000400000 */
[----:B------:R-:W-:Y:S01]  /*6860*/  ISETP.LT.OR P1, PT, R33, 0x1, !P0 ;  /* 0x000000012100780c */ /* 0x000fe20004721670 */
[-C--:B------:R-:W-:Y:S01]  /*6870*/  FMUL R143, R143, R8.reuse ;  /* 0x000000088f8f7220 */ /* 0x080fe20000400000 */
[----:B------:R-:W-:Y:S01]  /*6880*/  F2FP.SATFINITE.E5M2.F32.PACK_AB_MERGE_C R145, RZ, R145, RZ ;  /* 0x00000091ff91723e */ /* 0x000fe200048060ff */
[-C--:B------:R-:W-:Y:S01]  /*6890*/  FMUL R138, R138, R8.reuse ;  /* 0x000000088a8a7220 */ /* 0x080fe20000400000 */
[----:B------:R-:W-:Y:S01]  /*68a0*/  ISETP.LT.OR P4, PT, R33, 0x2, !P0 ;  /* 0x000000022100780c */ /* 0x000fe20004781670 */
[-C--:B------:R-:W-:Y:S01]  /*68b0*/  FMUL R141, R141, R8.reuse ;  /* 0x000000088d8d7220 */ /* 0x080fe20000400000 */
[C---:B------:R-:W-:Y:S01]  /*68c0*/  ISETP.LT.OR P5, PT, R33.reuse, 0x1, !P2 ;  /* 0x000000012100780c */ /* 0x040fe200057a1670 */
[-C--:B------:R-:W-:Y:S01]  /*68d0*/  FMUL R136, R136, R8.reuse ;  /* 0x0000000888887220 */ /* 0x080fe20000400000 */
[----:B------:R-:W-:Y:S01]  /*68e0*/  ISETP.LT.OR P6, PT, R33, 0x2, !P2 ;  /* 0x000000022100780c */ /* 0x000fe200057c1670 */
[----:B------:R-:W-:Y:S01]  /*68f0*/  FMUL R139, R139, R8 ;  /* 0x000000088b8b7220 */ /* 0x000fe20000400000 */
[----:B------:R-:W-:Y:S01]  /*6900*/  F2FP.SATFINITE.E5M2.F32.PACK_AB_MERGE_C R5, RZ, R140, RZ ;  /* 0x0000008cff05723e */ /* 0x000fe200048060ff */
[-C--:B------:R-:W-:Y:S01]  /*6910*/  FMUL R134, R134, R8.reuse ;  /* 0x0000000886867220 */ /* 0x080fe20000400000 */
[----:B------:R-:W-:Y:S01]  /*6920*/  F2FP.SATFINITE.E5M2.F32.PACK_AB_MERGE_C R143, RZ, R143, RZ ;  /* 0x0000008fff8f723e */ /* 0x000fe200048060ff */
[----:B------:R-:W-:Y:S01]  /*6930*/  @!P1 STG.E.U8 desc[UR16][R14.64], R145 ;  /* 0x000000910e009986 */ /* 0x000fe2000c101110 */
[----:B------:R-:W-:Y:S01]  /*6940*/  ISETP.LT.OR P1, PT, R33, 0x9, !P0 ;  /* 0x000000092100780c */ /* 0x000fe20004721670 */
[----:B------:R-:W-:Y:S01]  /*6950*/  FMUL R137, R137, R8 ;  /* 0x0000000889897220 */ /* 0x000fe20000400000 */
[----:B------:R-:W-:Y:S01]  /*6960*/  F2FP.SATFINITE.E5M2.F32.PACK_AB_MERGE_C R25, RZ, R138, RZ ;  /* 0x0000008aff19723e */ /* 0x000fe200048060ff */
[----:B------:R0:W-:Y:S01]  /*6970*/  @!P4 STG.E.U8 desc[UR16][R14.64+0x1], R5 ;  /* 0x000001050e00c986 */ /* 0x0001e2000c101110 */
[----:B------:R-:W-:Y:S01]  /*6980*/  F2FP.SATFINITE.E5M2.F32.PACK_AB_MERGE_C R141, RZ, R141, RZ ;  /* 0x0000008dff8d723e */ /* 0x000fe200048060ff */
[-C--:B------:R-:W-:Y:S01]  /*6990*/  FMUL R132, R132, R8.reuse ;  /* 0x0000000884847220 */ /* 0x080fe20000400000 */
[C---:B------:R-:W-:Y:S01]  /*69a0*/  ISETP.LT.OR P4, PT, R33.reuse, 0xa, !P0 ;  /* 0x0000000a2100780c */ /* 0x040fe20004781670 */
[----:B------:R-:W-:Y:S01]  /*69b0*/  @!P5 STG.E.U8 desc[UR16][R12.64], R143 ;  /* 0x0000008f0c00d986 */ /* 0x000fe2000c101110 */
[----:B------:R-:W-:Y:S01]  /*69c0*/  ISETP.LT.OR P5, PT, R33, 0x9, !P2 ;  /* 0x000000092100780c */ /* 0x000fe200057a1670 */
[-C--:B------:R-:W-:Y:S01]  /*69d0*/  FMUL R135, R135, R8.reuse ;  /* 0x0000000887877220 */ /* 0x080fe20000400000 */
[----:B------:R-:W-:Y:S01]  /*69e0*/  F2FP.SATFINITE.E5M2.F32.PACK_AB_MERGE_C R139, RZ, R139, RZ ;  /* 0x0000008bff8b723e */ /* 0x000fe200048060ff */
[----:B------:R1:W-:Y:S01]  /*69f0*/  @!P6 STG.E.U8 desc[UR16][R12.64+0x1], R25 ;  /* 0x000001190c00e986 */ /* 0x0003e2000c101110 */
[C---:B------:R-:W-:Y:S01]  /*6a00*/  ISETP.LT.OR P6, PT, R33.reuse, 0xa, !P2 ;  /* 0x0000000a2100780c */ /* 0x040fe200057c1670 */
[-C--:B------:R-:W-:Y:S01]  /*6a10*/  FMUL R130, R130, R8.reuse ;  /* 0x0000000882827220 */ /* 0x080fe20000400000 */
[----:B------:R-:W-:Y:S01]  /*6a20*/  F2FP.SATFINITE.E5M2.F32.PACK_AB_MERGE_C R137, RZ, R137, RZ ;  /* 0x00000089ff89723e */ /* 0x000fe200048060ff */
[----:B------:R-:W-:Y:S01]  /*6a30*/  @!P1 STG.E.U8 desc[UR16][R14.64+0x8], R141 ;  /* 0x0000088d0e009986 */ /* 0x000fe2000c101110 */
[----:B------:R-:W-:Y:S01]  /*6a40*/  ISETP.LT.OR P1, PT, R33, 0x11, !P0 ;  /* 0x000000112100780c */ /* 0x000fe20004721670 */
[----:B------:R-:W-:Y:S01]  /*6a50*/  FMUL R133, R133, R8 ;  /* 0x0000000885857220 */ /* 0x000fe20000400000 */
[----:B0-----:R-:W-:Y:S01]  /*6a60*/  F2FP.SATFINITE.E5M2.F32.PACK_AB_MERGE_C R5, RZ, R136, RZ ;  /* 0x00000088ff05723e */ /* 0x001fe200048060ff */
[-C--:B------:R-:W-:Y:S01]  /*6a70*/  FMUL R128, R128, R8.reuse ;  /* 0x0000000880807220 */ /* 0x080fe20000400000 */
[----:B------:R-:W-:Y:S01]  /*6a80*/  F2FP.SATFINITE.E5M2.F32.PACK_AB_MERGE_C R135, RZ, R135, RZ ;  /* 0x00000087ff87723e */ /* 0x000fe200048060ff */
[----:B------:R-:W-:Y:S01]  /*6a90*/  FMUL R131, R131, R8 ;  /* 0x0000000883837220 */ /* 0x000fe20000400000 */
[----:B------:R-:W-:Y:S01]  /*6aa0*/  F2FP.SATFINITE.E5M2.F32.PACK_AB_MERGE_C R133, RZ, R133, RZ ;  /* 0x00000085ff85723e */ /* 0x000fe200048060ff */
[----:B------:R0:W-:Y:S01]  /*6ab0*/  @!P4 STG.E.U8 desc[UR16][R14.64+0x9], R5 ;  /* 0x000009050e00c986 */ /* 0x0001e2000c101110 */
[----:B-1----:R-:W-:Y:S01]  /*6ac0*/  F2FP.SATFINITE.E5M2.F32.PACK_AB_MERGE_C R25, RZ, R134, RZ ;  /* 0x00000086ff19723e */ /* 0x002fe200048060ff */
        /* <DEDUP_REMOVED lines=15> */
[-C--:B------:R-:W-:Y:S01]  /*6bc0*/  FMUL R125, R125, R8.reuse ;  /* 0x000000087d7d7220 */ /* 0x080fe20000400000 */
[----:B------:R-:W-:Y:S01]  /*6bd0*/  FMUL R120, R120, R8 ;  /* 0x0000000878787220 */ /* 0x000fe20000400000 */
[----:B------:R-:W-:Y:S01]  /*6be0*/  F2FP.SATFINITE.E5M2.F32.PACK_AB_MERGE_C R127, RZ, R127, RZ ;  /* 0x0000007fff7f723e */ /* 0x000fe200048060ff */
[----:B------:R0:W-:Y:S01]  /*6bf0*/  @!P4 STG.E.U8 desc[UR16][R14.64+0x11], R5 ;  /* 0x000011050e00c986 */ /* 0x0001e2000c101110 */
[----:B-1----:R-:W-:Y:S01]  /*6c00*/  F2FP.SATFINITE.E5M2.F32.PACK_AB_MERGE_C R25, RZ, R130, RZ ;  /* 0x00000082ff19723e */ /* 0x002fe200048060ff */
[-C--:B------:R-:W-:Y:S01]  /*6c10*/  FMUL R123, R123, R8.reuse ;  /* 0x000000087b7b7220 */ /* 0x080fe20000400000 */
[C---:B------:R-:W-:Y:S01]  /*6c20*/  ISETP.LT.OR P4, PT, R33.reuse, 0x1a, !P0 ;  /* 0x0000001a2100780c */ /* 0x040fe20004781670 */
[----:B------:R-:W-:Y:S01]  /*6c30*/  @!P5 STG.E.U8 desc[UR16][R12.64+0x10], R135 ;  /* 0x000010870c00d986 */ /* 0x000fe2000c101110 */
[C---:B------:R-:W-:Y:S01]  /*6c40*/  ISETP.LT.OR P5, PT, R33.reuse, 0x19, !P2 ;  /* 0x000000192100780c */ /* 0x040fe200057a1670 */
[-C--:B------:R-:W-:Y:S01]  /*6c50*/  FMUL R118, R118, R8.reuse ;  /* 0x0000000876767220 */ /* 0x080fe20000400000 */
[----:B------:R-:W-:Y:S01]  /*6c60*/  F2FP.SATFINITE.E5M2.F32.PACK_AB_MERGE_C R125, RZ, R125, RZ ;  /* 0x0000007dff7d723e */ /* 0x000fe200048060ff */
[----:B------:R1:W-:Y:S01]  /*6c70*/  @!P6 STG.E.U8 desc[UR16][R12.64+0x11], R25 ;  /* 0x000011190c00e986 */ /* 0x0003e2000c101110 */
[----:B------:R-:W-:Y:S01]  /*6c80*/  ISETP.LT.OR P6, PT, R33, 0x1a, !P2 ;  /* 0x0000001a2100780c */ /* 0x000fe200057c1670 */
        /* <DEDUP_REMOVED lines=8> */
[-C--:B------:R-:W-:Y:S01]  /*6d10*/  FMUL R114, R114, R8.reuse ;  /* 0x0000000872727220 */ /* 0x080fe20000400000 */
[----:B------:R-:W-:Y:S01]  /*6d20*/  FMUL R112, R112, R8 ;  /* 0x0000000870707220 */ /* 0x000fe20000400000 */
[----:B-1----:R-:W-:Y:S01]  /*6d30*/  F2FP.SATFINITE.E5M2.F32.PACK_AB_MERGE_C R25, RZ, R126, RZ ;  /* 0x0000007eff19723e */ /* 0x002fe200048060ff */
[----:B------:R0:W-:Y:S01]  /*6d40*/  @!P4 STG.E.U8 desc[UR16][R14.64+0x19], R5 ;  /* 0x000019050e00c986 */ /* 0x0001e2000c101110 */
[----:B------:R-:W-:Y:S01]  /*6d50*/  ISETP.LT.OR P4, PT, R33, 0x22, !P0 ;  /* 0x000000222100780c */ /* 0x000fe20004781670 */
[-C--:B------:R-:W-:Y:S01]  /*6d60*/  FMUL R117, R117, R8.reuse ;  /* 0x0000000875757220 */ /* 0x080fe20000400000 */
[----:B------:R-:W-:Y:S01]  /*6d70*/  F2FP.SATFINITE.E5M2.F32.PACK_AB_MERGE_C R119, RZ, R119, RZ ;  /* 0x00000077ff77723e */ /* 0x000fe200048060ff */
[----:B------:R-:W-:Y:S01]  /*6d80*/  @!P5 STG.E.U8 desc[UR16][R12.64+0x18], R131 ;  /* 0x000018830c00d986 */ /* 0x000fe2000c101110 */
[----:B------:R-:W-:Y:S01]  /*6d90*/  ISETP.LT.OR P5, PT, R33, 0x21, !P2 ;  /* 0x000000212100780c */ /* 0x000fe200057a1670 */
[----:B------:R-:W-:Y:S01]  /*6da0*/  FMUL R115, R115, R8 ;  /* 0x0000000873737220 */ /* 0x000fe20000400000 */
[----:B------:R-:W-:Y:S01]  /*6db0*/  F2FP.SATFINITE.E5M2.F32.PACK_AB_MERGE_C R27, RZ, R112, RZ ;  /* 0x00000070ff1b723e */ /* 0x000fe200048060ff */
[----:B------:R1:W-:Y:S01]  /*6dc0*/  @!P6 STG.E.U8 desc[UR16][R12.64+0x19], R25 ;  /* 0x000019190c00e986 */ /* 0x0003e2000c101110 */
[----:B------:R-:W-:Y:S01]  /*6dd0*/  ISETP.LT.OR P6, PT, R33, 0x22, !P2 ;  /* 0x000000222100780c */ /* 0x000fe200057c1670 */
[-C--:B------:R-:W-:Y:S01]  /*6de0*/  FMUL R110, R110, R8.reuse ;  /* 0x000000086e6e7220 */ /* 0x080fe20000400000 */
[-C--:B------:R-:W-:Y:S01]  /*6df0*/  FMUL R113, R113, R8.reuse ;  /* 0x0000000871717220 */ /* 0x080fe20000400000 */
        /* <DEDUP_REMOVED lines=39> */
[-C--:B------:R-:W-:Y:S01]  /*7070*/  FMUL R101, R101, R8.reuse ;  /* 0x0000000865657220 */ /* 0x080fe20000400000 */
[----:B------:R-:W-:Y:S01]  /*7080*/  @!P1 STG.E.U8 desc[UR16][R14.64+0x30], R121 ;  /* 0x000030790e009986 */ /* 0x000fe2000c101110 */
[----:B------:R-:W-:Y:S01]  /*7090*/  ISETP.LT.OR P1, PT, R33, 0x39, !P0 ;  /* 0x000000392100780c */ /* 0x000fe20004721670 */
[-C--:B------:R-:W-:Y:S01]  /*70a0*/  FMUL R99, R99, R8.reuse ;  /* 0x0000000863637220 */ /* 0x080fe20000400000 */
[----:B------:R-:W-:Y:S01]  /*70b0*/  ISETP.LT.OR P0, PT, R33, 0x3a, !P0 ;  /* 0x0000003a2100780c */ /* 0x000fe20004701670 */
[----:B------:R-:W-:Y:S01]  /*70c0*/  FMUL R94, R94, R8 ;  /* 0x000000085e5e7220 */ /* 0x000fe20000400000 */
[----:B0-----:R-:W-:Y:S01]  /*70d0*/  F2FP.SATFINITE.E5M2.F32.PACK_AB_MERGE_C R5, RZ, R116, RZ ;  /* 0x00000074ff05723e */ /* 0x001fe200048060ff */
[-C--:B------:R-:W-:Y:S01]  /*70e0*/  FMUL R92, R92, R8.reuse ;  /* 0x000000085c5c7220 */ /* 0x080fe20000400000 */
[----:B------:R-:W-:Y:S01]  /*70f0*/  F2FP.SATFINITE.E5M2.F32.PACK_AB_MERGE_C R103, RZ, R103, RZ ;  /* 0x00000067ff67723e */ /* 0x000fe200048060ff */
[----:B------:R-:W-:Y:S01]  /*7100*/  FMUL R95, R95, R8 ;  /* 0x000000085f5f7220 */ /* 0x000fe20000400000 */
[----:B-1----:R-:W-:Y:S01]  /*7110*/  F2FP.SATFINITE.E5M2.F32.PACK_AB_MERGE_C R25, RZ, R114, RZ ;  /* 0x00000072ff19723e */ /* 0x002fe200048060ff */
[----:B------:R0:W-:Y:S01]  /*7120*/  @!P4 STG.E.U8 desc[UR16][R14.64+0x31], R5 ;  /* 0x000031050e00c986 */ /* 0x0001e2000c101110 */
[----:B------:R-:W-:Y:S01]  /*7130*/  ISETP.LT.OR P4, PT, R33, 0x39, !P2 ;  /* 0x000000392100780c */ /* 0x000fe20005781670 */
[-C--:B------:R-:W-:Y:S01]  /*7140*/  FMUL R97, R97, R8.reuse ;  /* 0x0000000861617220 */ /* 0x080fe20000400000 */
[----:B------:R-:W-:Y:S01]  /*7150*/  ISETP.LT.OR P2, PT, R33, 0x3a, !P2 ;  /* 0x0000003a2100780c */ /* 0x000fe20005741670 */
[----:B------:R-:W-:Y:S01]  /*7160*/  @!P5 STG.E.U8 desc[UR16][R12.64+0x30], R119 ;  /* 0x000030770c00d986 */ /* 0x000fe2000c101110 */
[----:B------:R-:W-:Y:S01]  /*7170*/  F2FP.SATFINITE.E5M2.F32.PACK_AB_MERGE_C R101, RZ, R101, RZ ;  /* 0x00000065ff65723e */ /* 0x000fe200048060ff */
[-C--:B------:R-:W-:Y:S01]  /*7180*/  FMUL R90, R90, R8.reuse ;  /* 0x000000085a5a7220 */ /* 0x080fe20000400000 */
[----:B------:R-:W-:Y:S01]  /*7190*/  F2FP.SATFINITE.E5M2.F32.PACK_AB_MERGE_C R99, RZ, R99, RZ ;  /* 0x00000063ff63723e */ /* 0x000fe200048060ff */
[----:B------:R-:W-:Y:S01]  /*71a0*/  @!P6 STG.E.U8 desc[UR16][R12.64+0x31], R25 ;  /* 0x000031190c00e986 */ /* 0x000fe2000c101110 */
[----:B------:R-:W-:Y:S01]  /*71b0*/  F2FP.SATFINITE.E5M2.F32.PACK_AB_MERGE_C R95, RZ, R95, RZ ;  /* 0x0000005fff5f723e */ /* 0x000fe200048060ff */
[-C--:B------:R-:W-:Y:S01]  /*71c0*/  FMUL R22, R22, R8.reuse ;  /* 0x0000000816167220 */ /* 0x080fe20000400000 */
[-C--:B------:R-:W-:Y:S01]  /*71d0*/  FMUL R93, R93, R8.reuse ;  /* 0x000000085d5d7220 */ /* 0x080fe20000400000 */
[----:B------:R-:W-:Y:S01]  /*71e0*/  @!P0 STG.E.U8 desc[UR16][R14.64+0x39], R27 ;  /* 0x0000391b0e008986 */ /* 0x000fe2000c101110 */
[----:B------:R-:W-:Y:S01]  /*71f0*/  ISETP.GE.AND P0, PT, R34, 0x81, PT ;  /* 0x000000812200780c */ /* 0x000fe20003f06270 */
[----:B------:R-:W-:Y:S01]  /*7200*/  FMUL R91, R91, R8 ;  /* 0x000000085b5b7220 */ /* 0x000fe20000400000 */
[----:B0-----:R-:W-:Y:S01]  /*7210*/  F2FP.SATFINITE.E5M2.F32.PACK_AB_MERGE_C R5, RZ, R110, RZ ;  /* 0x0000006eff05723e */ /* 0x001fe200048060ff */
[----:B------:R0:W-:Y:S01]  /*7220*/  @!P1 STG.E.U8 desc[UR16][R14.64+0x38], R117 ;  /* 0x000038750e009986 */ /* 0x0001e2000c101110 */
[C---:B------:R-:W-:Y:S01]  /*7230*/  ISETP.LT.OR P6, PT, R33.reuse, 0x1, !P0 ;  /* 0x000000012100780c */ /* 0x040fe200047c1670 */
[-C--:B------:R-:W-:Y:S01]  /*7240*/  FMUL R88, R88, R8.reuse ;  /* 0x0000000858587220 */ /* 0x080fe20000400000 */
[----:B------:R-:W-:Y:S01]  /*7250*/  ISETP.LT.OR P5, PT, R33, 0x2, !P0 ;  /* 0x000000022100780c */ /* 0x000fe200047a1670 */
[----:B------:R-:W-:Y:S01]  /*7260*/  @!P4 STG.E.U8 desc[UR16][R12.64+0x38], R115 ;  /* 0x000038730c00c986 */ /* 0x000fe2000c101110 */
[----:B------:R-:W-:Y:S01]  /*7270*/  ISETP.GE.AND P1, PT, R34, 0x89, PT ;  /* 0x000000892200780c */ /* 0x000fe20003f26270 */
[-C--:B------:R-:W-:Y:S01]  /*7280*/  FMUL R21, R21, R8.reuse ;  /* 0x0000000815157220 */ /* 0x080fe20000400000 */
[----:B------:R-:W-:Y:S01]  /*7290*/  F2FP.SATFINITE.E5M2.F32.PACK_AB_MERGE_C R97, RZ, R97, RZ ;  /* 0x00000061ff61723e */ /* 0x000fe200048060ff */
[----:B------:R1:W-:Y:S01]  /*72a0*/  @!P2 STG.E.U8 desc[UR16][R12.64+0x39], R5 ;  /* 0x000039050c00a986 */ /* 0x0003e2000c101110 */
[----:B------:R-:W-:Y:S01]  /*72b0*/  ISETP.LT.OR P4, PT, R33, 0x1, !P1 ;  /* 0x000000012100780c */ /* 0x000fe20004f81670 */
[-C--:B------:R-:W-:Y:S01]  /*72c0*/  FMUL R89, R89, R8.reuse ;  /* 0x0000000859597220 */ /* 0x080fe20000400000 */
[----:B------:R-:W-:Y:S01]  /*72d0*/  ISETP.LT.OR P2, PT, R33, 0xa, !P0 ;  /* 0x0000000a2100780c */ /* 0x000fe20004741670 */
[----:B------:R-:W-:Y:S01]  /*72e0*/  FMUL R23, R23, R8 ;  /* 0x0000000817177220 */ /* 0x000fe20000400000 */
[----:B0-----:R-:W-:Y:S01]  /*72f0*/  F2FP.SATFINITE.E5M2.F32.PACK_AB_MERGE_C R15, RZ, R108, RZ ;  /* 0x0000006cff0f723e */ /* 0x001fe200048060ff */
[----:B------:R-:W-:Y:S01]  /*7300*/  @!P6 STG.E.U8 desc[UR16][R10.64], R113 ;  /* 0x000000710a00e986 */ /* 0x000fe2000c101110 */
[C---:B------:R-:W-:Y:S01]  /*7310*/  ISETP.LT.OR P6, PT, R33.reuse, 0x2, !P1 ;  /* 0x000000022100780c */ /* 0x040fe20004fc1670 */
[-C--:B------:R-:W-:Y:S01]  /*7320*/  FMUL R20, R20, R8.reuse ;  /* 0x0000000814147220 */ /* 0x080fe20000400000 */
[----:B------:R-:W-:Y:S01]  /*7330*/  F2FP.SATFINITE.E5M2.F32.PACK_AB_MERGE_C R93, RZ, R93, RZ ;  /* 0x0000005dff5d723e */ /* 0x000fe200048060ff */
[----:B------:R-:W-:Y:S01]  /*7340*/  @!P5 STG.E.U8 desc[UR16][R10.64+0x1], R15 ;  /* 0x0000010f0a00d986 */ /* 0x000fe2000c101110 */
[----:B------:R-:W-:Y:S01]  /*7350*/  ISETP.LT.OR P5, PT, R33, 0x9, !P0 ;  /* 0x000000092100780c */ /* 0x000fe200047a1670 */
[----:B------:R-:W-:Y:S01]  /*7360*/  FMUL R17, R17, R8 ;  /* 0x0000000811117220 */ /* 0x000fe20000400000 */
[----:B-1----:R-:W-:Y:S01]  /*7370*/  F2FP.SATFINITE.E5M2.F32.PACK_AB_MERGE_C R5, RZ, R106, RZ ;  /* 0x0000006aff05723e */ /* 0x002fe200048060ff */
[----:B------:R-:W-:Y:S01]  /*7380*/  @!P4 STG.E.U8 desc[UR16][R6.64], R111 ;  /* 0x0000006f0600c986 */ /* 0x000fe2000c101110 */
[----:B------:R-:W-:Y:S01]  /*7390*/  F2FP.SATFINITE.E5M2.F32.PACK_AB_MERGE_C R13, RZ, R104, RZ ;  /* 0x00000068ff0d723e */ /* 0x000fe200048060ff */
[-C--:B------:R-:W-:Y:S01]  /*73a0*/  FMUL R16, R16, R8.reuse ;  /* 0x0000000810107220 */ /* 0x080fe20000400000 */
[----:B------:R-:W-:Y:S01]  /*73b0*/  ISETP.LT.OR P4, PT, R33, 0x9, !P1 ;  /* 0x000000092100780c */ /* 0x000fe20004f81670 */
[-C--:B------:R-:W-:Y:S01]  /*73c0*/  FMUL R19, R19, R8.reuse ;  /* 0x0000000813137220 */ /* 0x080fe20000400000 */
[----:B------:R-:W-:Y:S01]  /*73d0*/  F2FP.SATFINITE.E5M2.F32.PACK_AB_MERGE_C R91, RZ, R91, RZ ;  /* 0x0000005bff5b723e */ /* 0x000fe200048060ff */
[----:B------:R0:W-:Y:S01]  /*73e0*/  @!P6 STG.E.U8 desc[UR16][R6.64+0x1], R5 ;  /* 0x000001050600e986 */ /* 0x0001e2000c101110 */
[C---:B------:R-:W-:Y:S01]  /*73f0*/  ISETP.LT.OR P6, PT, R33.reuse, 0xa, !P1 ;  /* 0x0000000a2100780c */ /* 0x040fe20004fc1670 */
[----:B------:R-:W-:Y:S01]  /*7400*/  FMUL R18, R18, R8 ;  /* 0x0000000812127220 */ /* 0x000fe20000400000 */
[----:B------:R-:W-:Y:S01]  /*7410*/  F2FP.SATFINITE.E5M2.F32.PACK_AB_MERGE_C R21, RZ, R21, RZ ;  /* 0x00000015ff15723e */ /* 0x000fe200048060ff */
[----:B------:R1:W-:Y:S01]  /*7420*/  @!P2 STG.E.U8 desc[UR16][R10.64+0x9], R13 ;  /* 0x0000090d0a00a986 */ /* 0x0003e2000c101110 */
[----:B------:R-:W-:-:S02]  /*7430*/  ISETP.LT.OR P2, PT, R33, 0x12, !P0 ;  /* 0x000000122100780c */ /* 0x000fc40004741670 */
[----:B------:R-:W-:Y:S01]  /*7440*/  F2FP.SATFINITE.E5M2.F32.PACK_AB_MERGE_C R89, RZ, R89, RZ ;  /* 0x00000059ff59723e */ /* 0x000fe200048060ff */
[----:B------:R-:W-:Y:S01]  /*7450*/  @!P5 STG.E.U8 desc[UR16][R10.64+0x8], R107 ;  /* 0x0000086b0a00d986 */ /* 0x000fe2000c101110 */
[C---:B------:R-:W-:Y:S02]  /*7460*/  ISETP.LT.OR P5, PT, R33.reuse, 0x11, !P0 ;  /* 0x000000112100780c */ /* 0x040fe400047a1670 */
[----:B------:R-:W-:Y:S01]  /*7470*/  F2FP.SATFINITE.E5M2.F32.PACK_AB_MERGE_C R23, RZ, R23, RZ ;  /* 0x00000017ff17723e */ /* 0x000fe200048060ff */
[----:B------:R-:W-:Y:S01]  /*7480*/  @!P4 STG.E.U8 desc[UR16][R6.64+0x8], R109 ;  /* 0x0000086d0600c986 */ /* 0x000fe2000c101110 */
[----:B0-----:R-:W-:Y:S02]  /*7490*/  F2FP.SATFINITE.E5M2.F32.PACK_AB_MERGE_C R5, RZ, R102, RZ ;  /* 0x00000066ff05723e */ /* 0x001fe400048060ff */
[C---:B------:R-:W-:Y:S02]  /*74a0*/  ISETP.LT.OR P4, PT, R33.reuse, 0x11, !P1 ;  /* 0x000000112100780c */ /* 0x040fe40004f81670 */
[----:B-1----:R-:W-:Y:S01]  /*74b0*/  F2FP.SATFINITE.E5M2.F32.PACK_AB_MERGE_C R13, RZ, R98, RZ ;  /* 0x00000062ff0d723e */ /* 0x002fe200048060ff */
[----:B------:R0:W-:Y:S01]  /*74c0*/  @!P6 STG.E.U8 desc[UR16][R6.64+0x9], R5 ;  /* 0x000009050600e986 */ /* 0x0001e2000c101110 */
[----:B------:R-:W-:-:S02]  /*74d0*/  ISETP.LT.OR P6, PT, R33, 0x12, !P1 ;  /* 0x000000122100780c */ /* 0x000fc40004fc1670 */
[----:B------:R-:W-:Y:S01]  /*74e0*/  F2FP.SATFINITE.E5M2.F32.PACK_AB_MERGE_C R17, RZ, R17, RZ ;  /* 0x00000011ff11723e */ /* 0x000fe200048060ff */
[----:B------:R1:W-:Y:S01]  /*74f0*/  @!P2 STG.E.U8 desc[UR16][R10.64+0x11], R13 ;  /* 0x0000110d0a00a986 */ /* 0x0003e2000c101110 */
[C---:B------:R-:W-:Y:S02]  /*7500*/  ISETP.LT.OR P2, PT, R33.reuse, 0x1a, !P0 ;  /* 0x0000001a2100780c */ /* 0x040fe40004741670 */
[----:B------:R-:W-:Y:S01]  /*7510*/  F2FP.SATFINITE.E5M2.F32.PACK_AB_MERGE_C R19, RZ, R19, RZ ;  /* 0x00000013ff13723e */ /* 0x000fe200048060ff */
[----:B------:R-:W-:Y:S01]  /*7520*/  @!P5 STG.E.U8 desc[UR16][R10.64+0x10], R105 ;  /* 0x000010690a00d986 */ /* 0x000fe2000c101110 */
[----:B------:R-:W-:Y:S02]  /*7530*/  ISETP.LT.OR P5, PT, R33, 0x19, !P0 ;  /* 0x000000192100780c */ /* 0x000fe400047a1670 */
[----:B------:R-:W-:Y:S01]  /*7540*/  F2FP.SATFINITE.E5M2.F32.PACK_AB_MERGE_C R15, RZ, R18, RZ ;  /* 0x00000012ff0f723e */ /* 0x000fe200048060ff */
[----:B------:R-:W-:Y:S01]  /*7550*/  @!P4 STG.E.U8 desc[UR16][R6.64+0x10], R103 ;  /* 0x000010670600c986 */ /* 0x000fe2000c101110 */
[----:B0-----:R-:W-:-:S02]  /*7560*/  F2FP.SATFINITE.E5M2.F32.PACK_AB_MERGE_C R5, RZ, R100, RZ ;  /* 0x00000064ff05723e */ /* 0x001fc400048060ff */
[C---:B------:R-:W-:Y:S02]  /*7570*/  ISETP.LT.OR P4, PT, R33.reuse, 0x19, !P1 ;  /* 0x000000192100780c */ /* 0x040fe40004f81670 */
[----:B-1----:R-:W-:Y:S01]  /*7580*/  F2FP.SATFINITE.E5M2.F32.PACK_AB_MERGE_C R13, RZ, R96, RZ ;  /* 0x00000060ff0d723e */ /* 0x002fe200048060ff */
[----:B------:R0:W-:Y:S01]  /*7590*/  @!P6 STG.E.U8 desc[UR16][R6.64+0x11], R5 ;  /* 0x000011050600e986 */ /* 0x0001e2000c101110 */
[----:B------:R-:W-:-:S03]  /*75a0*/  ISETP.LT.OR P6, PT, R33, 0x1a, !P1 ;  /* 0x0000001a2100780c */ /* 0x000fc60004fc1670 */
[----:B------:R1:W-:Y:S01]  /*75b0*/  @!P2 STG.E.U8 desc[UR16][R10.64+0x19], R13 ;  /* 0x0000190d0a00a986 */ /* 0x0003e2000c101110 */
[----:B------:R-:W-:-:S03]  /*75c0*/  ISETP.LT.OR P2, PT, R33, 0x22, !P0 ;  /* 0x000000222100780c */ /* 0x000fc60004741670 */
[----:B------:R-:W-:Y:S01]  /*75d0*/  @!P5 STG.E.U8 desc[UR16][R10.64+0x18], R101 ;  /* 0x000018650a00d986 */ /* 0x000fe2000c101110 */
[C---:B------:R-:W-:Y:S02]  /*75e0*/  ISETP.LT.OR P5, PT, R33.reuse, 0x21, !P0 ;  /* 0x000000212100780c */ /* 0x040fe400047a1670 */
[----:B0-----:R-:W-:Y:S01]  /*75f0*/  F2FP.SATFINITE.E5M2.F32.PACK_AB_MERGE_C R5, RZ, R94, RZ ;  /* 0x0000005eff05723e */ /* 0x001fe200048060ff */
[----:B------:R-:W-:Y:S01]  /*7600*/  @!P4 STG.E.U8 desc[UR16][R6.64+0x18], R99 ;  /* 0x000018630600c986 */ /* 0x000fe2000c101110 */
        /* <DEDUP_REMOVED lines=25> */
[C---:B------:R-:W-:Y:S02]  /*77a0*/  ISETP.LT.OR P2, PT, R33.reuse, 0x39, !P0 ;  /* 0x000000392100780c */ /* 0x040fe40004741670 */
[C---:B------:R-:W-:Y:S01]  /*77b0*/  ISETP.LT.OR P0, PT, R33.reuse, 0x3a, !P0 ;  /* 0x0000003a2100780c */ /* 0x040fe20004701670 */
[----:B------:R1:W-:Y:S01]  /*77c0*/  @!P5 STG.E.U8 desc[UR16][R10.64+0x30], R89 ;  /* 0x000030590a00d986 */ /* 0x0003e2000c101110 */
[C---:B------:R-:W-:Y:S02]  /*77d0*/  ISETP.LT.OR P5, PT, R33.reuse, 0x39, !P1 ;  /* 0x000000392100780c */ /* 0x040fe40004fa1670 */
[----:B------:R-:W-:Y:S01]  /*77e0*/  ISETP.LT.OR P1, PT, R33, 0x3a, !P1 ;  /* 0x0000003a2100780c */ /* 0x000fe20004f21670 */
[----:B------:R1:W-:Y:S01]  /*77f0*/  @!P4 STG.E.U8 desc[UR16][R6.64+0x30], R23 ;  /* 0x000030170600c986 */ /* 0x0003e2000c101110 */
[----:B0-----:R-:W-:-:S05]  /*7800*/  F2FP.SATFINITE.E5M2.F32.PACK_AB_MERGE_C R5, RZ, R20, RZ ;  /* 0x00000014ff05723e */ /* 0x001fca00048060ff */
[----:B------:R1:W-:Y:S04]  /*7810*/  @!P6 STG.E.U8 desc[UR16][R6.64+0x31], R5 ;  /* 0x000031050600e986 */ /* 0x0003e8000c101110 */
[----:B------:R1:W-:Y:S04]  /*7820*/  @!P2 STG.E.U8 desc[UR16][R10.64+0x38], R17 ;  /* 0x000038110a00a986 */ /* 0x0003e8000c101110 */
[----:B------:R1:W-:Y:S04]  /*7830*/  @!P0 STG.E.U8 desc[UR16][R10.64+0x39], R13 ;  /* 0x0000390d0a008986 */ /* 0x0003e8000c101110 */
[----:B------:R1:W-:Y:S04]  /*7840*/  @!P5 STG.E.U8 desc[UR16][R6.64+0x38], R19 ;  /* 0x000038130600d986 */ /* 0x0003e8000c101110 */
[----:B------:R1:W-:Y:S02]  /*7850*/  @!P1 STG.E.U8 desc[UR16][R6.64+0x39], R15 ;  /* 0x0000390f06009986 */ /* 0x0003e4000c101110 */
.L_x_162:
[----:B------:R-:W-:Y:S05]  /*7860*/  BSYNC B0 ;  /* 0x0000000000007941 */ /* 0x000fea0003800000 */
.L_x_32:
[----:B------:R-:W-:Y:S01]  /*7870*/  ULDC UR6, c[0x0][0xc] ;  /* 0x0000030000067ab9 */ /* 0x000fe20000000800 */
[----:B------:R-:W-:Y:S01]  /*7880*/  ULDC UR7, c[0x0][0x10] ;  /* 0x0000040000077ab9 */ /* 0x000fe20000000800 */
[----:B01---5:R-:W0:Y:S01]  /*7890*/  LDC R5, c[0x0][0x14] ;  /* 0x00000500ff057b82 */ /* 0x023e220000000800 */
[----:B------:R-:W-:Y:S01]  /*78a0*/  UIMAD.WIDE.U32 UR6, UR6, UR7, URZ ;  /* 0x00000007060672a5 */ /* 0x000fe2000f8e003f */
[----:B------:R-:W-:Y:S01]  /*78b0*/  PRMT R6, RZ, 0x7610, R6 ;  /* 0x00007610ff067816 */ /* 0x000fe20000000006 */
[----:B------:R-:W-:-:S04]  /*78c0*/  IMAD.MOV.U32 R7, RZ, RZ, -0x1 ;  /* 0xffffffffff077424 */ /* 0x000fc800078e00ff */
[----:B0-----:R-:W-:-:S04]  /*78d0*/  IMAD.WIDE.U32 R2, R5, UR6, R2 ;  /* 0x0000000605027c25 */ /* 0x001fc8000f8e0002 */
[----:B------:R-:W-:Y:S01]  /*78e0*/  IMAD R5, R5, UR7, RZ ;  /* 0x0000000705057c24 */ /* 0x000fe2000f8e02ff */
[----:B------:R-:W-:Y:S02]  /*78f0*/  ULDC.64 UR6, c[0x0][0x650] ;  /* 0x0001940000067ab9 */ /* 0x000fe40000000a00 */
[----:B------:R-:W-:Y:S01]  /*7900*/  ISETP.GE.U32.AND P0, PT, R2, UR6, PT ;  /* 0x0000000602007c0c */ /* 0x000fe2000bf06070 */
[----:B------:R-:W-:Y:S02]  /*7910*/  IMAD.IADD R3, R3, 0x1, R5 ;  /* 0x0000000103037824 */ /* 0x000fe400078e0205 */
[----:B------:R-:W-:-:S03]  /*7920*/  IMAD.MOV.U32 R5, RZ, RZ, -0x1 ;  /* 0xffffffffff057424 */ /* 0x000fc600078e00ff */
[----:B------:R-:W-:-:S13]  /*7930*/  ISETP.GE.U32.AND.EX P0, PT, R3, UR7, PT, P0 ;  /* 0x0000000703007c0c */ /* 0x000fda000bf06100 */
[----:B------:R-:W-:Y:S05]  /*7940*/  @P0 BRA `(.L_x_163) ;  /* 0x0000000400600947 */ /* 0x000fea0003800000 */
[----:B------:R-:W0:Y:S01]  /*7950*/  S2R R20, SR_CTAID.X ;  /* 0x0000000000147919 */ /* 0x000e220000002500 */
[----:B------:R-:W1:Y:S01]  /*7960*/  LDC.64 R14, c[0x0][0x628] ;  /* 0x00018a00ff0e7b82 */ /* 0x000e620000000a00 */
[----:B------:R-:W-:Y:S01]  /*7970*/  ULDC UR6, c[0x0][0x150] ;  /* 0x0000540000067ab9 */ /* 0x000fe20000000800 */
[----:B--234-:R-:W-:Y:S01]  /*7980*/  IMAD.MOV.U32 R12, RZ, RZ, R2 ;  /* 0x000000ffff0c7224 */ /* 0x01cfe200078e0002 */
[----:B------:R-:W2:Y:S01]  /*7990*/  S2R R22, SR_CTAID.Y ;  /* 0x0000000000167919 */ /* 0x000ea20000002600 */
[----:B------:R-:W-:-:S04]  /*79a0*/  IMAD.MOV.U32 R13, RZ, RZ, R3 ;  /* 0x000000ffff0d7224 */ /* 0x000fc800078e0003 */
[----:B------:R-:W3:Y:S08]  /*79b0*/  LDC R23, c[0x0][0x144] ;  /* 0x00005100ff177b82 */ /* 0x000ef00000000800 */
[----:B------:R-:W4:Y:S08]  /*79c0*/  LDC R16, c[0x0][0x630] ;  /* 0x00018c00ff107b82 */ /* 0x000f300000000800 */
[----:B------:R-:W2:Y:S01]  /*79d0*/  LDC.64 R18, c[0x0][0x620] ;  /* 0x00018800ff127b82 */ /* 0x000ea20000000a00 */
[----:B-1----:R-:W-:-:S04]  /*79e0*/  ISETP.NE.U32.AND P0, PT, R14, RZ, PT ;  /* 0x000000ff0e00720c */ /* 0x002fc80003f05070 */
[----:B------:R-:W-:Y:S02]  /*79f0*/  ISETP.NE.AND.EX P0, PT, R15, RZ, PT, P0 ;  /* 0x000000ff0f00720c */ /* 0x000fe40003f05300 */
[----:B0-----:R-:W-:-:S05]  /*7a00*/  I2FP.F32.U32 R5, R20 ;  /* 0x0000001400057245 */ /* 0x001fca0000201000 */
[----:B------:R-:W-:-:S04]  /*7a10*/  FMUL R5, R5, UR6 ;  /* 0x0000000605057c20 */ /* 0x000fc80008400000 */
[----:B------:R0:W1:Y:S02]  /*7a20*/  F2I.U32.TRUNC.NTZ R21, R5 ;  /* 0x0000000500157305 */ /* 0x000064000020f000 */
[----:B---34-:R-:W-:Y:S05]  /*7a30*/  @!P0 BRA `(.L_x_164) ;  /* 0x0000000000288947 */ /* 0x018fea0003800000 */
[----:B0-----:R-:W0:Y:S02]  /*7a40*/  LDC R5, c[0x0][0x634] ;  /* 0x00018d00ff057b82 */ /* 0x001e240000000800 */
        /* <DEDUP_REMOVED lines=9> */
.L_x_164:
[-CC-:B------:R-:W-:Y:S01]  /*7ae0*/  SHF.R.U64 R17, R12, R16.reuse, R13.reuse ;  /* 0x000000100c117219 */ /* 0x180fe2000000120d */
[----:B------:R-:W3:Y:S01]  /*7af0*/  LDC.64 R28, c[0x0][0x640] ;  /* 0x00019000ff1c7b82 */ /* 0x000ee20000000a00 */
[----:B0-----:R-:W-:Y:S01]  /*7b00*/  SHF.R.U32.HI R5, RZ, R16, R13 ;  /* 0x00000010ff057219 */ /* 0x001fe2000001160d */
[----:B-1----:R-:W-:Y:S01]  /*7b10*/  IMAD.MOV R21, RZ, RZ, -R21 ;  /* 0x000000ffff157224 */ /* 0x002fe200078e0a15 */
[----:B------:R-:W-:Y:S01]  /*7b20*/  IADD3 R11, P0, RZ, -R17, RZ ;  /* 0x80000011ff0b7210 */ /* 0x000fe20007f1e0ff */
[----:B------:R-:W-:Y:S02]  /*7b30*/  ULDC UR6, c[0x0][0x154] ;  /* 0x0000550000067ab9 */ /* 0x000fe40000000800 */
[----:B------:R-:W-:Y:S02]  /*7b40*/  IMAD R23, R23, R21, R20 ;  /* 0x0000001517177224 */ /* 0x000fe400078e0214 */
[----:B------:R-:W0:Y:S01]  /*7b50*/  LDC R12, c[0x0][0x618] ;  /* 0x00018600ff0c7b82 */ /* 0x000e220000000800 */
[----:B------:R-:W-:-:S02]  /*7b60*/  IMAD.X R5, RZ, RZ, ~R5, P0 ;  /* 0x000000ffff057224 */ /* 0x000fc400000e0e05 */
[----:B--2---:R-:W-:-:S04]  /*7b70*/  IMAD.WIDE.U32 R6, R11, R18, R2 ;  /* 0x000000120b067225 */ /* 0x004fc800078e0002 */
[----:B------:R-:W-:Y:S01]  /*7b80*/  IMAD R10, R5, R18, RZ ;  /* 0x00000012050a7224 */ /* 0x000fe200078e02ff */
[----:B------:R-:W1:Y:S03]  /*7b90*/  LDC R24, c[0x0][0x608] ;  /* 0x00018200ff187b82 */ /* 0x000e660000000800 */
[----:B------:R-:W-:Y:S02]  /*7ba0*/  IMAD R5, R11, R19, R10 ;  /* 0x000000130b057224 */ /* 0x000fe400078e020a */
[----:B------:R-:W-:Y:S02]  /*7bb0*/  IMAD.MOV.U32 R11, RZ, RZ, 0x1 ;  /* 0x00000001ff0b7424 */ /* 0x000fe400078e00ff */
[----:B------:R-:W-:Y:S01]  /*7bc0*/  IMAD.IADD R5, R7, 0x1, R5 ;  /* 0x0000000107057824 */ /* 0x000fe200078e0205 */
[----:B------:R-:W2:Y:S01]  /*7bd0*/  LDC R26, c[0x0][0x658] ;  /* 0x00019600ff1a7b82 */ /* 0x000ea20000000800 */
[----:B------:R-:W-:-:S02]  /*7be0*/  I2FP.F32.U32 R7, R22 ;  /* 0x0000001600077245 */ /* 0x000fc40000201000 */
[----:B---3--:R-:W-:-:S03]  /*7bf0*/  ISETP.NE.U32.AND P0, PT, R28, RZ, PT ;  /* 0x000000ff1c00720c */ /* 0x008fc60003f05070 */
[----:B------:R-:W-:Y:S01]  /*7c00*/  FMUL R10, R7, UR6 ;  /* 0x00000006070a7c20 */ /* 0x000fe20008400000 */
[----:B------:R-:W-:Y:S01]  /*7c10*/  ISETP.NE.AND.EX P0, PT, R29, RZ, PT, P0 ;  /* 0x000000ff1d00720c */ /* 0x000fe20003f05300 */
[----:B------:R-:W3:Y:S01]  /*7c20*/  LDC R21, c[0x0][0x148] ;  /* 0x00005200ff157b82 */ /* 0x000ee20000000800 */
[-CC-:B0-----:R-:W-:Y:S01]  /*7c30*/  SHF.R.U64 R16, R6, R12.reuse, R5.reuse ;  /* 0x0000000c06107219 */ /* 0x181fe20000001205 */
[----:B------:R0:W4:Y:S01]  /*7c40*/  F2I.U32.TRUNC.NTZ R18, R10 ;  /* 0x0000000a00127305 */ /* 0x000122000020f000 */
[----:B------:R-:W-:Y:S01]  /*7c50*/  SHF.R.U32.HI R5, RZ, R12, R5 ;  /* 0x0000000cff057219 */ /* 0x000fe20000011605 */
[----:B------:R-:W-:-:S04]  /*7c60*/  IMAD.MOV.U32 R7, RZ, RZ, -0x1 ;  /* 0xffffffffff077424 */ /* 0x000fc800078e00ff */
[----:B------:R-:W0:Y:S01]  /*7c70*/  LDC R20, c[0x0][0x600] ;  /* 0x00018000ff147b82 */ /* 0x000e220000000800 */
[-CC-:B-1----:R-:W-:Y:S02]  /*7c80*/  SHF.R.U64 R14, R16, R24.reuse, R5.reuse ;  /* 0x00000018100e7219 */ /* 0x182fe40000001205 */
[----:B------:R-:W-:-:S05]  /*7c90*/  SHF.R.U32.HI R5, RZ, R24, R5 ;  /* 0x00000018ff057219 */ /* 0x000fca0000011605 */
[----:B------:R-:W1:Y:S01]  /*7ca0*/  LDC R27, c[0x0][0x648] ;  /* 0x00019200ff1b7b82 */ /* 0x000e620000000800 */
[-C--:B--2---:R-:W-:Y:S02]  /*7cb0*/  SHF.L.U32 R6, R7, R26.reuse, RZ ;  /* 0x0000001a07067219 */ /* 0x084fe400000006ff */
[-CC-:B------:R-:W-:Y:S02]  /*7cc0*/  SHF.R.U64 R19, R14, R26.reuse, R5.reuse ;  /* 0x0000001a0e137219 */ /* 0x180fe40000001205 */
[----:B------:R-:W-:Y:S02]  /*7cd0*/  SHF.R.U32.HI R7, RZ, R26, R5 ;  /* 0x0000001aff077219 */ /* 0x000fe40000011605 */
[----:B------:R-:W-:Y:S01]  /*7ce0*/  LOP3.LUT R25, RZ, R6, RZ, 0x33, !PT ;  /* 0x00000006ff197212 */ /* 0x000fe200078e33ff */
[----:B------:R-:W2:Y:S01]  /*7cf0*/  LDC R30, c[0x0][0x638] ;  /* 0x00018e00ff1e7b82 */ /* 0x000ea20000000800 */
[----:B------:R-:W-:Y:S01]  /*7d00*/  SHF.L.U32 R26, R11, R26, RZ ;  /* 0x0000001a0b1a7219 */ /* 0x000fe200000006ff */
[----:B------:R-:W-:-:S06]  /*7d10*/  IMAD.MOV.U32 R6, RZ, RZ, R19 ;  /* 0x000000ffff067224 */ /* 0x000fcc00078e0013 */
[----:B------:R-:W0:Y:S01]  /*7d20*/  LDC R31, c[0x0][0x610] ;  /* 0x00018400ff1f7b82 */ /* 0x000e220000000800 */
[----:B----4-:R-:W-:Y:S05]  /*7d30*/  @!P0 BRA `(.L_x_165) ;  /* 0x0000000000288947 */ /* 0x010fea0003800000 */
[----:B------:R-:W4:Y:S02]  /*7d40*/  LDC R6, c[0x0][0x64c] ;  /* 0x00019300ff067b82 */ /* 0x000f240000000800 */
[----:B----4-:R-:W-:-:S05]  /*7d50*/  IADD3 R5, P0, R19, R6, RZ ;  /* 0x0000000613057210 */ /* 0x010fca0007f1e0ff */
[----:B------:R-:W-:-:S04]  /*7d60*/  IMAD.X R15, RZ, RZ, R7, P0 ;  /* 0x000000ffff0f7224 */ /* 0x000fc800000e0607 */
[----:B------:R-:W-:-:S04]  /*7d70*/  IMAD.WIDE.U32 R6, R15, R28, RZ ;  /* 0x0000001c0f067225 */ /* 0x000fc800078e00ff */
[----:B0-----:R-:W-:-:S04]  /*7d80*/  IMAD.WIDE.U32 R10, P0, R5, R29, R6 ;  /* 0x0000001d050a7225 */ /* 0x001fc80007800006 */
[----:B------:R-:W-:-:S04]  /*7d90*/  IMAD.WIDE.U32 R6, R5, R28, RZ ;  /* 0x0000001c05067225 */ /* 0x000fc800078e00ff */
[----:B------:R-:W-:Y:S01]  /*7da0*/  IMAD.X R13, RZ, RZ, RZ, P0 ;  /* 0x000000ffff0d7224 */ /* 0x000fe200000e06ff */
[----:B------:R-:W-:Y:S01]  /*7db0*/  IADD3 RZ, P0, R7, R10, RZ ;  /* 0x0000000a07ff7210 */ /* 0x000fe20007f1e0ff */
[----:B------:R-:W-:-:S04]  /*7dc0*/  IMAD.MOV.U32 R12, RZ, RZ, R11 ;  /* 0x000000ffff0c7224 */ /* 0x000fc800078e000b */
[----:B------:R-:W-:-:S08]  /*7dd0*/  IMAD.WIDE.U32.X R6, R15, R29, R12, P0 ;  /* 0x0000001d0f067225 */ /* 0x000fd000000e040c */
.L_x_165:
[----:B-1----:R-:W-:Y:S01]  /*7de0*/  SHF.R.U64 R5, R6, R27, R7 ;  /* 0x0000001b06057219 */ /* 0x002fe20000001207 */
[----:B0-----:R-:W-:Y:S01]  /*7df0*/  VIADD R7, R20, 0xffffffff ;  /* 0xffffffff14077836 */ /* 0x001fe20000000000 */
[----:B------:R-:W-:Y:S01]  /*7e00*/  LOP3.LUT R32, R14, R25, RZ, 0xc0, !PT ;  /* 0x000000190e207212 */ /* 0x000fe200078ec0ff */
[----:B------:R-:W-:Y:S02]  /*7e10*/  IMAD.MOV R18, RZ, RZ, -R18 ;  /* 0x000000ffff127224 */ /* 0x000fe400078e0a12 */
[----:B------:R-:W-:Y:S01]  /*7e20*/  IMAD.MOV R6, RZ, RZ, -R5 ;  /* 0x000000ffff067224 */ /* 0x000fe200078e0a05 */
[----:B------:R-:W-:Y:S01]  /*7e30*/  LOP3.LUT R16, R16, R7, RZ, 0xc0, !PT ;  /* 0x0000000710107212 */ /* 0x000fe200078ec0ff */
[----:B------:R-:W-:Y:S02]  /*7e40*/  IMAD R32, R26, R5, R32 ;  /* 0x000000051a207224 */ /* 0x000fe400078e0220 */
[----:B---3--:R-:W-:Y:S02]  /*7e50*/  @P3 IMAD R23, R21, R18, R22 ;  /* 0x0000001215173224 */ /* 0x008fe400078e0216 */
[----:B--2---:R-:W-:-:S02]  /*7e60*/  IMAD R5, R6, R30, R19 ;  /* 0x0000001e06057224 */ /* 0x004fc400078e0213 */
[----:B------:R-:W-:Y:S02]  /*7e70*/  IMAD R32, R32, R31, R23 ;  /* 0x0000001f20207224 */ /* 0x000fe400078e0217 */
[----:B------:R-:W-:Y:S02]  /*7e80*/  IMAD R5, R5, R20, R16 ;  /* 0x0000001405057224 */ /* 0x000fe400078e0210 */
[----:B------:R-:W-:-:S03]  /*7e90*/  IMAD.MOV.U32 R6, RZ, RZ, 0x1 ;  /* 0x00000001ff067424 */ /* 0x000fc600078e00ff */
[----:B------:R-:W-:Y:S02]  /*7ea0*/  SEL R7, R5, R32, !P3 ;  /* 0x0000002005077207 */ /* 0x000fe40005800000 */
[----:B------:R-:W-:Y:S01]  /*7eb0*/  SEL R32, R32, R5, !P3 ;  /* 0x0000000520207207 */ /* 0x000fe20005800000 */
[----:B------:R-:W-:-:S07]  /*7ec0*/  IMAD.MOV.U32 R5, RZ, RZ, R17 ;  /* 0x000000ffff057224 */ /* 0x000fce00078e0011 */
.L_x_163:
[----:B------:R-:W-:Y:S01]  /*7ed0*/  LOP3.LUT P0, RZ, R6, 0xff, RZ, 0xc0, !PT ;  /* 0x000000ff06ff7812 */ /* 0x000fe2000780c0ff */
[----:B------:R-:W-:-:S12]  /*7ee0*/  IMAD.MOV.U32 R6, RZ, RZ, R32 ;  /* 0x000000ffff067224 */ /* 0x000fd800078e0020 */
[----:B------:R-:W-:Y:S05]  /*7ef0*/  @P0 BRA `(.L_x_166) ;  /* 0xffffff9000a40947 */ /* 0x000fea000383ffff */
[----:B------:R-:W-:Y:S05]  /*7f00*/  EXIT ;  /* 0x000000000000794d */ /* 0x000fea0003800000 */
.L_x_4:
[----:B0-----:R-:W-:Y:S01]  /*7f10*/  ULDC.64 UR4, c[0x0][0x650] ;  /* 0x0001940000047ab9 */ /* 0x001fe20000000a00 */
        /* <DEDUP_REMOVED lines=25> */
.L_x_168:
[--C-:B------:R-:W-:Y:S01]  /*80b0*/  SHF.R.U64 R16, R14, R18, R15.reuse ;  /* 0x000000120e107219 */ /* 0x100fe2000000120f */
[----:B------:R-:W0:Y:S01]  /*80c0*/  LDC R22, c[0x0][0x618] ;  /* 0x00018600ff167b82 */ /* 0x000e220000000800 */
[----:B------:R-:W-:Y:S01]  /*80d0*/  I2FP.F32.U32 R7, R8 ;  /* 0x0000000800077245 */ /* 0x000fe20000201000 */
[----:B------:R-:W-:Y:S01]  /*80e0*/  ULDC UR4, c[0x0][0x150] ;  /* 0x0000540000047ab9 */ /* 0x000fe20000000800 */
[----:B------:R-:W-:Y:S02]  /*80f0*/  SHF.R.U32.HI R6, RZ, R18, R15 ;  /* 0x00000012ff067219 */ /* 0x000fe4000001160f */
[----:B------:R-:W-:Y:S01]  /*8100*/  IADD3 R9, P0, RZ, -R16, RZ ;  /* 0x80000010ff097210 */ /* 0x000fe20007f1e0ff */
[----:B------:R-:W-:Y:S01]  /*8110*/  FMUL R13, R7, UR4 ;  /* 0x00000004070d7c20 */ /* 0x000fe20008400000 */
[----:B------:R-:W-:Y:S01]  /*8120*/  ULDC UR4, c[0x0][0x154] ;  /* 0x0000550000047ab9 */ /* 0x000fe20000000800 */
[----:B------:R-:W1:Y:S02]  /*8130*/  LDC.64 R24, c[0x0][0x640] ;  /* 0x00019000ff187b82 */ /* 0x000e640000000a00 */
[----:B------:R-:W-:-:S02]  /*8140*/  IMAD.X R11, RZ, RZ, ~R6, P0 ;  /* 0x000000ffff0b7224 */ /* 0x000fc400000e0e06 */
[----:B------:R-:W2:Y:S01]  /*8150*/  F2I.U32.TRUNC.NTZ R13, R13 ;  /* 0x0000000d000d7305 */ /* 0x000ea2000020f000 */
[----:B------:R-:W-:-:S03]  /*8160*/  IMAD.WIDE.U32 R6, R9, R20, R2 ;  /* 0x0000001409067225 */ /* 0x000fc600078e0002 */
[----:B------:R-:W3:Y:S01]  /*8170*/  LDC R15, c[0x0][0x144] ;  /* 0x00005100ff0f7b82 */ /* 0x000ee20000000800 */
[----:B------:R-:W-:-:S04]  /*8180*/  IMAD R12, R11, R20, RZ ;  /* 0x000000140b0c7224 */ /* 0x000fc800078e02ff */
[----:B------:R-:W-:Y:S02]  /*8190*/  IMAD R9, R9, R21, R12 ;  /* 0x0000001509097224 */ /* 0x000fe400078e020c */
[----:B------:R-:W-:Y:S01]  /*81a0*/  IMAD.MOV.U32 R12, RZ, RZ, -0x1 ;  /* 0xffffffffff0c7424 */ /* 0x000fe200078e00ff */
[----:B------:R-:W4:Y:S01]  /*81b0*/  LDC R18, c[0x0][0x608] ;  /* 0x00018200ff127b82 */ /* 0x000f220000000800 */
[----:B------:R-:W-:Y:S01]  /*81c0*/  IMAD.IADD R7, R7, 0x1, R9 ;  /* 0x0000000107077824 */ /* 0x000fe200078e0209 */
[----:B------:R-:W-:-:S04]  /*81d0*/  I2FP.F32.U32 R9, R10 ;  /* 0x0000000a00097245 */ /* 0x000fc80000201000 */
[-C--:B0-----:R-:W-:Y:S01]  /*81e0*/  SHF.R.U64 R14, R6, R22.reuse, R7 ;  /* 0x00000016060e7219 */ /* 0x081fe20000001207 */
[----:B--2---:R-:W-:Y:S01]  /*81f0*/  IMAD.MOV R6, RZ, RZ, -R13 ;  /* 0x000000ffff067224 */ /* 0x004fe200078e0a0d */
[----:B------:R-:W0:Y:S01]  /*8200*/  LDC R11, c[0x0][0x658] ;  /* 0x00019600ff0b7b82 */ /* 0x000e220000000800 */
[----:B-1----:R-:W-:Y:S01]  /*8210*/  ISETP.NE.U32.AND P0, PT, R24, RZ, PT ;  /* 0x000000ff1800720c */ /* 0x002fe20003f05070 */
[----:B------:R-:W-:Y:S01]  /*8220*/  FMUL R9, R9, UR4 ;  /* 0x0000000409097c20 */ /* 0x000fe20008400000 */
[----:B------:R-:W-:Y:S02]  /*8230*/  SHF.R.U32.HI R7, RZ, R22, R7 ;  /* 0x00000016ff077219 */ /* 0x000fe40000011607 */
[----:B------:R-:W-:-:S03]  /*8240*/  ISETP.NE.AND.EX P0, PT, R25, RZ, PT, P0 ;  /* 0x000000ff1900720c */ /* 0x000fc60003f05300 */
[----:B------:R-:W1:Y:S01]  /*8250*/  LDC R21, c[0x0][0x148] ;  /* 0x00005200ff157b82 */ /* 0x000e620000000800 */
[----:B---3--:R-:W-:Y:S02]  /*8260*/  IMAD R22, R15, R6, R8 ;  /* 0x000000060f167224 */ /* 0x008fe400078e0208 */
[----:B------:R-:W-:-:S05]  /*8270*/  IMAD.MOV.U32 R8, RZ, RZ, 0x1 ;  /* 0x00000001ff087424 */ /* 0x000fca00078e00ff */
[----:B------:R-:W2:Y:S01]  /*8280*/  LDC R20, c[0x0][0x600] ;  /* 0x00018000ff147b82 */ /* 0x000ea20000000800 */
[-CC-:B----4-:R-:W-:Y:S02]  /*8290*/  SHF.R.U64 R17, R14, R18.reuse, R7.reuse ;  /* 0x000000120e117219 */ /* 0x190fe40000001207 */
[----:B------:R-:W-:Y:S02]  /*82a0*/  SHF.R.U32.HI R6, RZ, R18, R7 ;  /* 0x00000012ff067219 */ /* 0x000fe40000011607 */
[----:B------:R3:W4:Y:S03]  /*82b0*/  F2I.U32.TRUNC.NTZ R18, R9 ;  /* 0x0000000900127305 */ /* 0x000726000020f000 */
[----:B------:R-:W1:Y:S01]  /*82c0*/  LDC R23, c[0x0][0x648] ;  /* 0x00019200ff177b82 */ /* 0x000e620000000800 */
[-C--:B0-----:R-:W-:Y:S02]  /*82d0*/  SHF.R.U64 R19, R17, R11.reuse, R6 ;  /* 0x0000000b11137219 */ /* 0x081fe40000001206 */
[----:B------:R-:W-:-:S02]  /*82e0*/  SHF.L.U32 R12, R12, R11, RZ ;  /* 0x0000000b0c0c7219 */ /* 0x000fc400000006ff */
[-C--:B------:R-:W-:Y:S01]  /*82f0*/  SHF.R.U32.HI R7, RZ, R11.reuse, R6 ;  /* 0x0000000bff077219 */ /* 0x080fe20000011606 */
[----:B------:R-:W-:Y:S01]  /*8300*/  IMAD.MOV.U32 R6, RZ, RZ, R19 ;  /* 0x000000ffff067224 */ /* 0x000fe200078e0013 */
[----:B------:R-:W-:Y:S01]  /*8310*/  SHF.L.U32 R27, R8, R11, RZ ;  /* 0x0000000b081b7219 */ /* 0x000fe200000006ff */
[----:B------:R-:W0:Y:S01]  /*8320*/  LDC R26, c[0x0][0x638] ;  /* 0x00018e00ff1a7b82 */ /* 0x000e220000000800 */
[----:B------:R-:W-:-:S07]  /*8330*/  LOP3.LUT R28, RZ, R12, RZ, 0x33, !PT ;  /* 0x0000000cff1c7212 */ /* 0x000fce00078e33ff */
[----:B------:R-:W0:Y:S01]  /*8340*/  LDC R29, c[0x0][0x610] ;  /* 0x00018400ff1d7b82 */ /* 0x000e220000000800 */
[----:B---34-:R-:W-:Y:S05]  /*8350*/  @!P0 BRA `(.L_x_169) ;  /* 0x0000000000288947 */ /* 0x018fea0003800000 */
        /* <DEDUP_REMOVED lines=10> */
.L_x_169:
[----:B-1----:R-:W-:Y:S01]  /*8400*/  SHF.R.U64 R7, R6, R23, R7 ;  /* 0x0000001706077219 */ /* 0x002fe20000001207 */
[----:B--2---:R-:W-:Y:S01]  /*8410*/  VIADD R9, R20, 0xffffffff ;  /* 0xffffffff14097836 */ /* 0x004fe20000000000 */
[----:B------:R-:W-:Y:S01]  /*8420*/  LOP3.LUT R6, R17, R28, RZ, 0xc0, !PT ;  /* 0x0000001c11067212 */ /* 0x000fe200078ec0ff */
[----:B------:R-:W-:Y:S02]  /*8430*/  IMAD.MOV R18, RZ, RZ, -R18 ;  /* 0x000000ffff127224 */ /* 0x000fe400078e0a12 */
[----:B------:R-:W-:Y:S02]  /*8440*/  IMAD.MOV R8, RZ, RZ, -R7 ;  /* 0x000000ffff087224 */ /* 0x000fe400078e0a07 */
[----:B------:R-:W-:Y:S01]  /*8450*/  IMAD R11, R27, R7, R6 ;  /* 0x000000071b0b7224 */ /* 0x000fe200078e0206 */
[----:B------:R-:W-:Y:S01]  /*8460*/  LOP3.LUT R7, R14, R9, RZ, 0xc0, !PT ;  /* 0x000000090e077212 */ /* 0x000fe200078ec0ff */
[----:B------:R-:W-:Y:S02]  /*8470*/  @P3 IMAD R22, R21, R18, R10 ;  /* 0x0000001215163224 */ /* 0x000fe400078e020a */
[----:B0-----:R-:W-:-:S02]  /*8480*/  IMAD R6, R8, R26, R19 ;  /* 0x0000001a08067224 */ /* 0x001fc400078e0213 */
[----:B------:R-:W-:Y:S02]  /*8490*/  IMAD R11, R11, R29, R22 ;  /* 0x0000001d0b0b7224 */ /* 0x000fe400078e0216 */
[----:B------:R-:W-:Y:S02]  /*84a0*/  IMAD R6, R6, R20, R7 ;  /* 0x0000001406067224 */ /* 0x000fe400078e0207 */
[----:B------:R-:W-:-:S03]  /*84b0*/  IMAD.MOV.U32 R8, RZ, RZ, 0x1 ;  /* 0x00000001ff087424 */ /* 0x000fc600078e00ff */
[----:B------:R-:W-:Y:S02]  /*84c0*/  SEL R14, R6, R11, !P3 ;  /* 0x0000000b060e7207 */ /* 0x000fe40005800000 */
[----:B------:R-:W-:Y:S01]  /*84d0*/  SEL R11, R11, R6, !P3 ;  /* 0x000000060b0b7207 */ /* 0x000fe20005800000 */
[----:B------:R-:W-:Y:S01]  /*84e0*/  IMAD.MOV.U32 R6, RZ, RZ, R16 ;  /* 0x000000ffff067224 */ /* 0x000fe200078e0010 */
[----:B------:R-:W-:-:S07]  /*84f0*/  PRMT R7, R8, 0x7610, R7 ;  /* 0x0000761008077816 */ /* 0x000fce0000000007 */
.L_x_167:
[----:B------:R-:W-:-:S08]  /*8500*/  NOP ;  /* 0x0000000000007918 */ /* 0x000fd00000000000 */
[----:B------:R-:W0:-:S00]  /*8510*/  USETMAXREG.DEALLOC.CTAPOOL 0x28 ;  /* 0x00000028000079c8 */ /* 0x000e0000080e0500 */
[----:B0-----:R-:W-:-:S13]  /*8520*/  ISETP.NE.AND P0, PT, R5, RZ, PT ;  /* 0x000000ff0500720c */ /* 0x001fda0003f05270 */
[----:B------:R-:W-:Y:S05]  /*8530*/  @P0 EXIT ;  /* 0x000000000000094d */ /* 0x000fea0003800000 */
[----:B------:R-:W-:Y:S01]  /*8540*/  LOP3.LUT P0, RZ, R7, 0xff, RZ, 0xc0, !PT ;  /* 0x000000ff07ff7812 */ /* 0x000fe2000780c0ff */
[----:B------:R-:W-:Y:S02]  /*8550*/  IMAD.MOV.U32 R5, RZ, RZ, 0x1 ;  /* 0x00000001ff057424 */ /* 0x000fe400078e00ff */
[----:B------:R-:W-:-:S10]  /*8560*/  IMAD.MOV.U32 R13, RZ, RZ, RZ ;  /* 0x000000ffff0d7224 */ /* 0x000fd400078e00ff */
[----:B------:R-:W-:Y:S05]  /*8570*/  @!P0 BRA `(.L_x_170) ;  /* 0x0000000c00308947 */ /* 0x000fea0003800000 */
[----:B------:R-:W0:Y:S01]  /*8580*/  LDC R5, c[0x0][0x28c] ;  /* 0x0000a300ff057b82 */ /* 0x000e220000000800 */
[----:B------:R-:W-:Y:S01]  /*8590*/  ULDC UR5, c[0x0][0x600] ;  /* 0x0001800000057ab9 */ /* 0x000fe20000000800 */
[----:B------:R-:W-:Y:S01]  /*85a0*/  ULDC UR4, c[0x0][0xc] ;  /* 0x0000030000047ab9 */ /* 0x000fe20000000800 */
[----:B------:R-:W-:Y:S01]  /*85b0*/  UIADD3 UR16, UR5, -0x1, URZ ;  /* 0xffffffff05107890 */ /* 0x000fe2000fffe03f */
[C---:B------:R-:W-:Y:S01]  /*85c0*/  LOP3.LUT P2, RZ, R0.reuse, 0x7f, RZ, 0xc0, !PT ;  /* 0x0000007f00ff7812 */ /* 0x040fe2000784c0ff */
[----:B------:R-:W-:Y:S01]  /*85d0*/  ULDC UR6, c[0x0][0x658] ;  /* 0x0001960000067ab9 */ /* 0x000fe20000000800 */
[----:B------:R-:W-:Y:S01]  /*85e0*/  ULDC UR5, c[0x0][0x10] ;  /* 0x0000040000057ab9 */ /* 0x000fe20000000800 */
[----:B------:R-:W-:Y:S01]  /*85f0*/  UMOV UR7, 0xffffffff ;  /* 0xffffffff00077882 */ /* 0x000fe20000000000 */
[----:B------:R-:W-:Y:S01]  /*8600*/  UMOV UR8, 0x1 ;  /* 0x0000000100087882 */ /* 0x000fe20000000000 */
[----:B------:R-:W-:Y:S01]  /*8610*/  UIMAD.WIDE.U32 UR4, UR4, UR5, URZ ;  /* 0x00000005040472a5 */ /* 0x000fe2000f8e003f */
[----:B------:R-:W-:Y:S01]  /*8620*/  LOP3.LUT P0, RZ, R0, 0x1f, RZ, 0xc0, !PT ;  /* 0x0000001f00ff7812 */ /* 0x000fe2000780c0ff */
[----:B------:R-:W-:Y:S01]  /*8630*/  USHF.L.U32 UR7, UR7, UR6, URZ ;  /* 0x0000000607077299 */ /* 0x000fe2000800063f */
[----:B------:R-:W-:Y:S01]  /*8640*/  BSSY B0, `(.L_x_170) ;  /* 0x00000bf000007945 */ /* 0x000fe20003800000 */
[----:B------:R-:W-:Y:S01]  /*8650*/  USHF.L.U32 UR18, UR8, UR6, URZ ;  /* 0x0000000608127299 */ /* 0x000fe2000800063f */
[----:B------:R-:W-:Y:S01]  /*8660*/  IMAD.MOV.U32 R15, RZ, RZ, 0x1 ;  /* 0x00000001ff0f7424 */ /* 0x000fe200078e00ff */
[----:B------:R-:W-:Y:S01]  /*8670*/  LOP3.LUT R16, R4, 0x2, RZ, 0xfc, !PT ;  /* 0x0000000204107812 */ /* 0x000fe200078efcff */
[----:B------:R-:W-:Y:S01]  /*8680*/  ULDC UR6, c[0x0][0x14] ;  /* 0x0000050000067ab9 */ /* 0x000fe20000000800 */
[----:B------:R-:W-:Y:S01]  /*8690*/  PLOP3.LUT P0, PT, P0, P2, PT, 0x8a, 0x0 ;  /* 0x000000000000781c */ /* 0x000fe20000705172 */
[----:B------:R-:W-:Y:S01]  /*86a0*/  UIMAD.WIDE.U32 UR20, UR4, UR6, URZ ;  /* 0x00000006041472a5 */ /* 0x000fe2000f8e003f */
[----:B------:R-:W-:Y:S01]  /*86b0*/  IMAD.MOV.U32 R13, RZ, RZ, RZ ;  /* 0x000000ffff0d7224 */ /* 0x000fe200078e00ff */
[----:B------:R-:W-:-:S02]  /*86c0*/  UIMAD UR13, UR5, UR6, URZ ;  /* 0x00000006050d72a4 */ /* 0x000fc4000f8e023f */
[----:B------:R-:W-:Y:S01]  /*86d0*/  ULOP3.LUT UR17, URZ, UR7, URZ, 0x33, !UPT ;  /* 0x000000073f117292 */ /* 0x000fe2000f8e333f */
[----:B0-----:R-:W-:Y:S01]  /*86e0*/  VIADD R5, R5, 0x1f ;  /* 0x0000001f05057836 */ /* 0x001fe20000000000 */
[----:B------:R-:W-:Y:S01]  /*86f0*/  UIADD3 UR13, UR21, UR13, URZ ;  /* 0x0000000d150d7290 */ /* 0x000fe2000fffe03f */
[----:B------:R-:W-:-:S03]  /*8700*/  ULDC.64 UR22, c[0x0][0x198] ;  /* 0x0000660000167ab9 */ /* 0x000fc60000000a00 */
[----:B------:R-:W-:-:S04]  /*8710*/  SHF.R.S32.HI R8, RZ, 0x1f, R5 ;  /* 0x0000001fff087819 */ /* 0x000fc80000011405 */
[----:B------:R-:W-:Y:S01]  /*8720*/  LEA.HI R8, R8, R5, RZ, 0x5 ;  /* 0x0000000508087211 */ /* 0x000fe200078f28ff */
[----:B------:R-:W-:-:S03]  /*8730*/  IMAD.MOV.U32 R5, RZ, RZ, 0x1 ;  /* 0x00000001ff057424 */ /* 0x000fc600078e00ff */
[----:B------:R-:W-:-:S05]  /*8740*/  SHF.R.S32.HI R12, RZ, 0x5, R8 ;  /* 0x00000005ff0c7819 */ /* 0x000fca0000011408 */
[----:B------:R-:W-:-:S07]  /*8750*/  VIADD R0, R12, 0x1 ;  /* 0x000000010c007836 */ /* 0x000fce0000000000 */
.L_x_182:
[----:B------:R-:W-:-:S03]  /*8760*/  UMOV UR4, 0xffffffff ;  /* 0xffffffff00047882 */ /* 0x000fc60000000000 */
[----:B------:R-:W-:Y:S05]  /*8770*/  BRA.DIV UR4, `(.L_x_171) ;  /* 0x0000001a04287947 */ /* 0x000fea000b800000 */
[----:B------:R-:W-:-:S13]  /*8780*/  ELECT P1, URZ, PT ;  /* 0x00000000003f782f */ /* 0x000fda0003820000 */
.L_x_211:
[----:B------:R-:W0:Y:S01]  /*8790*/  LDC R7, c[0x0][0x28c] ;  /* 0x0000a300ff077b82 */ /* 0x000e220000000800 */
[----:B------:R-:W-:Y:S01]  /*87a0*/  BSSY B1, `(.L_x_172) ;  /* 0x0000037000017945 */ /* 0x000fe20003800000 */
[----:B0-----:R-:W-:-:S13]  /*87b0*/  ISETP.LT.OR P1, PT, R7, 0x1, !P1 ;  /* 0x000000010700780c */ /* 0x001fda0004f21670 */
[----:B------:R-:W-:Y:S05]  /*87c0*/  @P1 BRA `(.L_x_173) ;  /* 0x0000000000d01947 */ /* 0x000fea0003800000 */
[----:B------:R-:W-:Y:S02]  /*87d0*/  IMAD.SHL.U32 R14, R14, 0x40, RZ ;  /* 0x000000400e0e7824 */ /* 0x000fe400078e00ff */
[----:B------:R-:W-:Y:S02]  /*87e0*/  IMAD.SHL.U32 R17, R11, 0x100, RZ ;  /* 0x000001000b117824 */ /* 0x000fe400078e00ff */
[----:B------:R-:W-:Y:S02]  /*87f0*/  IMAD.MOV.U32 R20, RZ, RZ, RZ ;  /* 0x000000ffff147224 */ /* 0x000fe400078e00ff */
[----:B------:R-:W-:Y:S02]  /*8800*/  IMAD.MOV.U32 R7, RZ, RZ, R0 ;  /* 0x000000ffff077224 */ /* 0x000fe400078e0000 */
[----:B------:R-:W-:Y:S02]  /*8810*/  IMAD.MOV.U32 R8, RZ, RZ, R5 ;  /* 0x000000ffff087224 */ /* 0x000fe400078e0005 */
[----:B------:R-:W-:-:S07]  /*8820*/  IMAD.MOV.U32 R9, RZ, RZ, R13 ;  /* 0x000000ffff097224 */ /* 0x000fce00078e000d */
.L_x_177:
[----:B------:R-:W0:Y:S01]  /*8830*/  S2R R11, SR_CgaCtaId ;  /* 0x00000000000b7919 */ /* 0x000e220000008800 */
[----:B------:R-:W-:-:S04]  /*8840*/  MOV R10, 0x400 ;  /* 0x00000400000a7802 */ /* 0x000fc80000000f00 */
[----:B0-----:R-:W-:Y:S02]  /*8850*/  LEA R18, R11, R10, 0x18 ;  /* 0x0000000a0b127211 */ /* 0x001fe400078ec0ff */
[----:B------:R-:W-:Y:S01]  /*8860*/  SHF.L.U32 R10, R8, 0x1f, RZ ;  /* 0x0000001f080a7819 */ /* 0x000fe200000006ff */
[----:B------:R-:W0:Y:S02]  /*8870*/  @!P2 LDC R11, c[0x0][0x500] ;  /* 0x00014000ff0bab82 */ /* 0x000e240000000800 */
[----:B------:R-:W-:-:S04]  /*8880*/  IMAD R19, R9, 0x8, R18 ;  /* 0x0000000809137824 */ /* 0x000fc800078e0212 */
[----:B------:R-:W1:Y:S02]  /*8890*/  SYNCS.PHASECHK.TRANS64.TRYWAIT P1, [R19+URZ+0xb0], R10 ;  /* 0x0000b00a130075a7 */ /* 0x000e64000802017f */
[----:B-1----:R-:W-:Y:S05]  /*88a0*/  @!P1 BRA `(.L_x_174) ;  /* 0x0000001400fc9947 */ /* 0x002fea0003800000 */
.L_x_212:
[----:B-1----:R-:W-:Y:S01]  /*88b0*/  PRMT R10, R16, 0x9910, RZ ;  /* 0x00009910100a7816 */ /* 0x002fe200000000ff */
[----:B0-----:R0:W-:Y:S03]  /*88c0*/  @!P2 SYNCS.ARRIVE.TRANS64 RZ, [R19+URZ], R11 ;  /* 0x0000000b13ffa9a7 */ /* 0x0011e6000800003f */
[----:B------:R-:W-:-:S13]  /*88d0*/  ISETP.NE.AND P1, PT, R10, 0x2, PT ;  /* 0x000000020a00780c */ /* 0x000fda0003f25270 */
[----:B0-----:R-:W-:Y:S05]  /*88e0*/  @P1 BRA `(.L_x_175) ;  /* 0x0000000000041947 */ /* 0x001fea0003800000 */
[----:B------:R-:W-:Y:S01]  /*88f0*/  BPT.TRAP 0x1 ;  /* 0x000000040000795c */ /* 0x000fe20000300000 */
.L_x_175:
[----:B------:R-:W-:Y:S05]  /*8900*/  @P0 BRA `(.L_x_176) ;  /* 0x0000000000040947 */ /* 0x000fea0003800000 */
[----:B------:R-:W-:Y:S01]  /*8910*/  BPT.TRAP 0x1 ;  /* 0x000000040000795c */ /* 0x000fe20000300000 */
.L_x_176:
[--C-:B------:R-:W-:Y:S01]  /*8920*/  IMAD R10, R9, 0x2000, R18.reuse ;  /* 0x00002000090a7824 */ /* 0x100fe200078e0212 */
[----:B------:R-:W-:Y:S01]  /*8930*/  R2UR UR9, R19 ;  /* 0x00000000130972ca */ /* 0x000fe200000e0000 */
[----:B------:R-:W-:Y:S01]  /*8940*/  IMAD R18, R9, 0x800, R18 ;  /* 0x0000080009127824 */ /* 0x000fe200078e0212 */
[----:B------:R-:W-:Y:S01]  /*8950*/  UIADD3 UR4, UP0, UR22, 0xf0, URZ ;  /* 0x000000f016047890 */ /* 0x000fe2000ff1e03f */
[----:B------:R-:W-:Y:S01]  /*8960*/  VIADD R7, R7, 0xffffffff ;  /* 0xffffffff07077836 */ /* 0x000fe20000000000 */
[----:B------:R-:W-:Y:S01]  /*8970*/  R2UR UR5, R10 ;  /* 0x000000000a0572ca */ /* 0x000fe200000e0000 */
[----:B------:R-:W-:Y:S01]  /*8980*/  UIADD3 UR24, UP1, UR22, 0x1f0, URZ ;  /* 0x000001f016187890 */ /* 0x000fe2000ff3e03f */
[----:B------:R-:W-:Y:S01]  /*8990*/  R2UR UR8, R18 ;  /* 0x00000000120872ca */ /* 0x000fe200000e0000 */
[----:B------:R-:W-:Y:S01]  /*89a0*/  VIADD R9, R9, 0x1 ;  /* 0x0000000109097836 */ /* 0x000fe20000000000 */
[----:B------:R-:W-:Y:S01]  /*89b0*/  R2UR UR11, R17 ;  /* 0x00000000110b72ca */ /* 0x000fe200000e0000 */
[----:B------:R-:W-:Y:S01]  /*89c0*/  UIADD3.X UR25, URZ, UR23, URZ, UP1, !UPT ;  /* 0x000000173f197290 */ /* 0x000fe20008ffe43f */
[----:B------:R-:W-:Y:S01]  /*89d0*/  R2UR UR10, R20 ;  /* 0x00000000140a72ca */ /* 0x000fe200000e0000 */
[----:B------:R-:W-:Y:S01]  /*89e0*/  UMOV UR6, 0x0 ;  /* 0x0000000000067882 */ /* 0x000fe20000000000 */
[----:B------:R-:W-:Y:S01]  /*89f0*/  R2UR UR12, R6 ;  /* 0x00000000060c72ca */ /* 0x000fe200000e0000 */
[----:B------:R-:W-:Y:S01]  /*8a00*/  UMOV UR7, 0x10000000 ;  /* 0x1000000000077882 */ /* 0x000fe20000000000 */
[----:B------:R-:W-:Y:S01]  /*8a10*/  R2UR UR19, R14 ;  /* 0x000000000e1372ca */ /* 0x000fe200000e0000 */
[----:B------:R-:W-:Y:S01]  /*8a20*/  VIADD R20, R20, 0x20 ;  /* 0x0000002014147836 */ /* 0x000fe20000000000 */
[----:B------:R-:W-:Y:S01]  /*8a30*/  ISETP.GT.AND P4, PT, R7, 0x1, PT ;  /* 0x000000010700780c */ /* 0x000fe20003f84270 */
[----:B------:R-:W-:Y:S01]  /*8a40*/  UIADD3 UR14, UR5, 0x280, URZ ;  /* 0x00000280050e7890 */ /* 0x000fe2000fffe03f */
[----:B------:R-:W-:Y:S01]  /*8a50*/  ISETP.NE.AND P1, PT, R9, 0x16, PT ;  /* 0x000000160900780c */ /* 0x000fe20003f25270 */
[----:B------:R-:W-:-:S02]  /*8a60*/  UIADD3.X UR5, URZ, UR23, URZ, UP0, !UPT ;  /* 0x000000173f057290 */ /* 0x000fc400087fe43f */
[----:B------:R-:W-:Y:S01]  /*8a70*/  UIADD3 UR15, UR8, 0x2c280, URZ ;  /* 0x0002c280080f7890 */ /* 0x000fe2000fffe03f */
[----:B------:R-:W-:Y:S02]  /*8a80*/  SEL R11, RZ, 0x1, P1 ;  /* 0x00000001ff0b7807 */ /* 0x000fe40000800000 */
[----:B------:R-:W-:Y:S01]  /*8a90*/  UMOV UR8, UR14 ;  /* 0x0000000e00087c82 */ /* 0x000fe20008000000 */
[----:B------:R-:W-:Y:S02]  /*8aa0*/  SEL R9, R9, RZ, P1 ;  /* 0x000000ff09097207 */ /* 0x000fe40000800000 */
[----:B------:R-:W-:Y:S01]  /*8ab0*/  LOP3.LUT R8, R8, R11, RZ, 0x3c, !PT ;  /* 0x0000000b08087212 */ /* 0x000fe200078e3cff */
[----:B------:R0:W-:Y:S02]  /*8ac0*/  UTMALDG.3D [UR8], [UR4], desc[UR6] ;  /* 0x00000608040075b4 */ /* 0x0001e40008011000 */
[----:B0-----:R-:W-:Y:S01]  /*8ad0*/  UMOV UR8, UR15 ;  /* 0x0000000f00087c82 */ /* 0x001fe20008000000 */
[----:B------:R-:W-:-:S02]  /*8ae0*/  UMOV UR11, UR19 ;  /* 0x00000013000b7c82 */ /* 0x000fc40008000000 */
[----:B------:R0:W-:Y:S02]  /*8af0*/  UTMALDG.3D [UR8], [UR24], desc[UR6] ;  /* 0x00000608180075b4 */ /* 0x0001e40008011000 */
[----:B0-----:R-:W-:Y:S05]  /*8b00*/  @P4 BRA `(.L_x_177) ;  /* 0xfffffffc00484947 */ /* 0x001fea000383ffff */
.L_x_173:
[----:B------:R-:W-:Y:S05]  /*8b10*/  BSYNC B1 ;  /* 0x0000000000017941 */ /* 0x000fea0003800000 */
.L_x_172:
[----:B------:R-:W-:Y:S01]  /*8b20*/  LOP3.LUT P4, RZ, R15, 0xff, RZ, 0xc0, !PT ;  /* 0x000000ff0fff7812 */ /* 0x000fe2000788c0ff */
[----:B------:R-:W-:Y:S01]  /*8b30*/  IMAD.IADD R13, R12, 0x1, R13 ;  /* 0x000000010c0d7824 */ /* 0x000fe200078e020d */
[----:B------:R-:W-:Y:S01]  /*8b40*/  IADD3 R2, P5, R2, UR20, RZ ;  /* 0x0000001402027c10 */ /* 0x000fe2000ffbe0ff */
[----:B------:R-:W-:Y:S01]  /*8b50*/  ULDC.64 UR4, c[0x0][0x650] ;  /* 0x0001940000047ab9 */ /* 0x000fe20000000a00 */
[----:B------:R-:W-:Y:S01]  /*8b60*/  BSSY B1, `(.L_x_178) ;  /* 0x000006a000017945 */ /* 0x000fe20003800000 */
[----:B------:R-:W-:Y:S01]  /*8b70*/  IMAD.MOV.U32 R11, RZ, RZ, -0x1 ;  /* 0xffffffffff0b7424 */ /* 0x000fe200078e00ff */
[----:B------:R-:W-:Y:S01]  /*8b80*/  ISETP.GT.U32.AND P1, PT, R13, 0x15, PT ;  /* 0x000000150d00780c */ /* 0x000fe20003f24070 */
[----:B------:R-:W-:Y:S01]  /*8b90*/  IMAD.MOV.U32 R14, RZ, RZ, -0x1 ;  /* 0xffffffffff0e7424 */ /* 0x000fe200078e00ff */
[----:B------:R-:W-:Y:S02]  /*8ba0*/  IADD3.X R3, R3, UR13, RZ, P5, !PT ;  /* 0x0000000d03037c10 */ /* 0x000fe4000affe4ff */
[----:B------:R-:W-:-:S02]  /*8bb0*/  ISETP.LT.U32.AND P1, PT, R12, 0x16, P1 ;  /* 0x000000160c00780c */ /* 0x000fc40000f21070 */
[----:B------:R-:W-:Y:S01]  /*8bc0*/  PRMT R15, RZ, 0x7610, R15 ;  /* 0x00007610ff0f7816 */ /* 0x000fe2000000000f */
[----:B------:R-:W0:Y:S01]  /*8bd0*/  @P4 S2R R7, SR_CgaCtaId ;  /* 0x0000000000074919 */ /* 0x000e220000008800 */
[----:B------:R-:W-:-:S04]  /*8be0*/  @P4 MOV R6, 0x400 ;  /* 0x0000040000064802 */ /* 0x000fc80000000f00 */
[----:B0-----:R-:W-:Y:S01]  /*8bf0*/  @P4 LEA R8, R7, R6, 0x18 ;  /* 0x0000000607084211 */ /* 0x001fe200078ec0ff */
[----:B------:R-:W-:Y:S01]  /*8c00*/  IMAD.WIDE.U32 R6, R13, -0x45d1745d, RZ ;  /* 0xba2e8ba30d067825 */ /* 0x000fe200078e00ff */
[----:B------:R-:W-:Y:S02]  /*8c10*/  SEL R6, RZ, 0x1, !P1 ;  /* 0x00000001ff067807 */ /* 0x000fe40004800000 */
[----:B------:R-:W-:Y:S01]  /*8c20*/  ISETP.GE.U32.AND P1, PT, R2, UR4, PT ;  /* 0x0000000402007c0c */ /* 0x000fe2000bf26070 */
[----:B------:R0:W-:Y:S01]  /*8c30*/  @P4 SYNCS.ARRIVE.TRANS64.A1T0 RZ, [R8+URZ+0x178], RZ ;  /* 0x000178ff08ff49a7 */ /* 0x0001e2000810003f */
[----:B------:R-:W-:Y:S02]  /*8c40*/  ISETP.GE.U32.AND P4, PT, R12, 0x16, PT ;  /* 0x000000160c00780c */ /* 0x000fe40003f86070 */
[----:B------:R-:W-:Y:S02]  /*8c50*/  ISETP.GE.U32.AND.EX P1, PT, R3, UR5, PT, P1 ;  /* 0x0000000503007c0c */ /* 0x000fe4000bf26110 */
[----:B------:R-:W-:Y:S01]  /*8c60*/  LOP3.LUT R5, R5, R6, RZ, 0x3c, !PT ;  /* 0x0000000605057212 */ /* 0x000fe200078e3cff */
[----:B------:R-:W-:Y:S01]  /*8c70*/  IMAD.MOV.U32 R6, RZ, RZ, -0x1 ;  /* 0xffffffffff067424 */ /* 0x000fe200078e00ff */
[----:B0-----:R-:W-:-:S02]  /*8c80*/  SHF.R.U32.HI R8, RZ, 0x4, R7 ;  /* 0x00000004ff087819 */ /* 0x001fc40000011607 */
[----:B------:R-:W-:-:S03]  /*8c90*/  PRMT R7, RZ, 0x7610, R7 ;  /* 0x00007610ff077816 */ /* 0x000fc60000000007 */
[----:B------:R-:W-:Y:S02]  /*8ca0*/  IMAD R13, R8, -0x16, R13 ;  /* 0xffffffea080d7824 */ /* 0x000fe400078e020d */
[----:B------:R-:W-:Y:S02]  /*8cb0*/  @P4 LOP3.LUT R5, R5, 0x1, R8, 0x78, !PT ;  /* 0x0000000105054812 */ /* 0x000fe400078e7808 */
[----:B------:R-:W-:Y:S05]  /*8cc0*/  @P1 BRA `(.L_x_179) ;  /* 0x00000004004c1947 */ /* 0x000fea0003800000 */
[----:B------:R-:W-:Y:S01]  /*8cd0*/  ULDC.64 UR4, c[0x0][0x628] ;  /* 0x00018a0000047ab9 */ /* 0x000fe20000000a00 */
[----:B------:R-:W0:Y:S01]  /*8ce0*/  S2R R17, SR_CTAID.X ;  /* 0x0000000000117919 */ /* 0x000e220000002500 */
[----:B------:R-:W-:Y:S01]  /*8cf0*/  ISETP.NE.U32.AND P1, PT, RZ, UR4, PT ;  /* 0x00000004ff007c0c */ /* 0x000fe2000bf25070 */
[----:B------:R-:W-:Y:S01]  /*8d00*/  ULDC UR7, c[0x0][0x630] ;  /* 0x00018c0000077ab9 */ /* 0x000fe20000000800 */
[----:B------:R-:W-:Y:S01]  /*8d10*/  IMAD.MOV.U32 R6, RZ, RZ, R2 ;  /* 0x000000ffff067224 */ /* 0x000fe200078e0002 */
[----:B------:R-:W1:Y:S01]  /*8d20*/  S2R R14, SR_CTAID.Y ;  /* 0x00000000000e7919 */ /* 0x000e620000002600 */
[----:B------:R-:W-:Y:S01]  /*8d30*/  ISETP.NE.AND.EX P1, PT, RZ, UR5, PT, P1 ;  /* 0x00000005ff007c0c */ /* 0x000fe2000bf25310 */
[----:B------:R-:W-:-:S12]  /*8d40*/  IMAD.MOV.U32 R7, RZ, RZ, R3 ;  /* 0x000000ffff077224 */ /* 0x000fd800078e0003 */
[----:B------:R-:W-:Y:S05]  /*8d50*/  @!P1 BRA `(.L_x_180) ;  /* 0x0000000000289947 */ /* 0x000fea0003800000 */
[----:B------:R-:W-:Y:S02]  /*8d60*/  ULDC UR6, c[0x0][0x634] ;  /* 0x00018d0000067ab9 */ /* 0x000fe40000000800 */
[----:B------:R-:W-:-:S05]  /*8d70*/  IADD3 R11, P1, R2, UR6, RZ ;  /* 0x00000006020b7c10 */ /* 0x000fca000ff3e0ff */
[----:B------:R-:W-:-:S04]  /*8d80*/  IMAD.X R19, RZ, RZ, R3, P1 ;  /* 0x000000ffff137224 */ /* 0x000fc800008e0603 */
[----:B------:R-:W-:-:S04]  /*8d90*/  IMAD.WIDE.U32 R8, R19, UR4, RZ ;  /* 0x0000000413087c25 */ /* 0x000fc8000f8e00ff */
[----:B------:R-:W-:-:S04]  /*8da0*/  IMAD.WIDE.U32 R8, P1, R11, UR5, R8 ;  /* 0x000000050b087c25 */ /* 0x000fc8000f820008 */
[----:B------:R-:W-:-:S04]  /*8db0*/  IMAD.WIDE.U32 R10, R11, UR4, RZ ;  /* 0x000000040b0a7c25 */ /* 0x000fc8000f8e00ff */
[----:B------:R-:W-:Y:S01]  /*8dc0*/  IMAD.X R7, RZ, RZ, RZ, P1 ;  /* 0x000000ffff077224 */ /* 0x000fe200008e06ff */
[----:B------:R-:W-:Y:S01]  /*8dd0*/  IADD3 RZ, P1, R11, R8, RZ ;  /* 0x000000080bff7210 */ /* 0x000fe20007f3e0ff */
[----:B------:R-:W-:-:S04]  /*8de0*/  IMAD.MOV.U32 R6, RZ, RZ, R9 ;  /* 0x000000ffff067224 */ /* 0x000fc800078e0009 */
[----:B------:R-:W-:-:S08]  /*8df0*/  IMAD.WIDE.U32.X R6, R19, UR5, R6, P1 ;  /* 0x0000000513067c25 */ /* 0x000fd000088e0406 */
.L_x_180:
[--C-:B------:R-:W-:Y:S01]  /*8e00*/  SHF.R.U64 R10, R6, UR7, R7.reuse ;  /* 0x00000007060a7c19 */ /* 0x100fe20008001207 */
[----:B------:R-:W-:Y:S01]  /*8e10*/  ULDC.64 UR4, c[0x0][0x620] ;  /* 0x0001880000047ab9 */ /* 0x000fe20000000a00 */
[----:B------:R-:W-:Y:S01]  /*8e20*/  SHF.R.U32.HI R6, RZ, UR7, R7 ;  /* 0x00000007ff067c19 */ /* 0x000fe20008011607 */
[----:B------:R-:W2:Y:S01]  /*8e30*/  LDC R22, c[0x0][0x144] ;  /* 0x00005100ff167b82 */ /* 0x000ea20000000800 */
[----:B------:R-:W-:Y:S01]  /*8e40*/  IADD3 R9, P1, RZ, -R10, RZ ;  /* 0x8000000aff097210 */ /* 0x000fe20007f3e0ff */
[----:B------:R-:W-:Y:S01]  /*8e50*/  ULDC.64 UR8, c[0x0][0x640] ;  /* 0x0001900000087ab9 */ /* 0x000fe20000000a00 */
[----:B0-----:R-:W-:Y:S01]  /*8e60*/  I2FP.F32.U32 R11, R17 ;  /* 0x00000011000b7245 */ /* 0x001fe20000201000 */
[----:B------:R-:W-:Y:S02]  /*8e70*/  ULDC UR6, c[0x0][0x608] ;  /* 0x0001820000067ab9 */ /* 0x000fe40000000800 */
[----:B------:R-:W-:Y:S01]  /*8e80*/  IMAD.X R6, RZ, RZ, ~R6, P1 ;  /* 0x000000ffff067224 */ /* 0x000fe200008e0e06 */
[----:B------:R-:W-:Y:S01]  /*8e90*/  ISETP.NE.U32.AND P1, PT, RZ, UR8, PT ;  /* 0x00000008ff007c0c */ /* 0x000fe2000bf25070 */
[----:B------:R-:W0:Y:S02]  /*8ea0*/  LDC R19, c[0x0][0x148] ;  /* 0x00005200ff137b82 */ /* 0x000e240000000800 */
[----:B------:R-:W-:Y:S01]  /*8eb0*/  IMAD R8, R6, UR4, RZ ;  /* 0x0000000406087c24 */ /* 0x000fe2000f8e02ff */
[----:B------:R-:W-:Y:S01]  /*8ec0*/  ISETP.NE.AND.EX P1, PT, RZ, UR9, PT, P1 ;  /* 0x00000009ff007c0c */ /* 0x000fe2000bf25310 */
[----:B------:R-:W-:Y:S01]  /*8ed0*/  IMAD.WIDE.U32 R6, R9, UR4, R2 ;  /* 0x0000000409067c25 */ /* 0x000fe2000f8e0002 */
[----:B------:R-:W-:-:S03]  /*8ee0*/  ULDC UR4, c[0x0][0x150] ;  /* 0x0000540000047ab9 */ /* 0x000fc60000000800 */
[----:B------:R-:W-:Y:S02]  /*8ef0*/  IMAD R9, R9, UR5, R8 ;  /* 0x0000000509097c24 */ /* 0x000fe4000f8e0208 */
[----:B------:R-:W-:Y:S01]  /*8f00*/  FMUL R8, R11, UR4 ;  /* 0x000000040b087c20 */ /* 0x000fe20008400000 */
[----:B------:R-:W-:Y:S01]  /*8f10*/  ULDC UR4, c[0x0][0x618] ;  /* 0x0001860000047ab9 */ /* 0x000fe20000000800 */
[----:B------:R-:W-:Y:S01]  /*8f20*/  ULDC UR5, c[0x0][0x154] ;  /* 0x0000550000057ab9 */ /* 0x000fe20000000800 */
[----:B------:R-:W-:-:S03]  /*8f30*/  IMAD.IADD R7, R7, 0x1, R9 ;  /* 0x0000000107077824 */ /* 0x000fc600078e0209 */
[----:B------:R-:W3:Y:S02]  /*8f40*/  F2I.U32.TRUNC.NTZ R8, R8 ;  /* 0x0000000800087305 */ /* 0x000ee4000020f000 */
[----:B------:R-:W-:Y:S02]  /*8f50*/  SHF.R.U64 R11, R6, UR4, R7 ;  /* 0x00000004060b7c19 */ /* 0x000fe40008001207 */
[----:B-1----:R-:W-:-:S05]  /*8f60*/  I2FP.F32.U32 R6, R14 ;  /* 0x0000000e00067245 */ /* 0x002fca0000201000 */
[----:B------:R-:W-:Y:S01]  /*8f70*/  FMUL R21, R6, UR5 ;  /* 0x0000000506157c20 */ /* 0x000fe20008400000 */
[----:B------:R-:W-:Y:S01]  /*8f80*/  SHF.R.U32.HI R6, RZ, UR4, R7 ;  /* 0x00000004ff067c19 */ /* 0x000fe20008011607 */
[----:B------:R-:W-:-:S03]  /*8f90*/  ULDC UR4, c[0x0][0x658] ;  /* 0x0001960000047ab9 */ /* 0x000fc60000000800 */
[--C-:B------:R-:W-:Y:S01]  /*8fa0*/  SHF.R.U64 R20, R11, UR6, R6.reuse ;  /* 0x000000060b147c19 */ /* 0x100fe20008001206 */
[----:B------:R-:W1:Y:S01]  /*8fb0*/  F2I.U32.TRUNC.NTZ R21, R21 ;  /* 0x0000001500157305 */ /* 0x000e62000020f000 */
[----:B------:R-:W-:Y:S01]  /*8fc0*/  SHF.R.U32.HI R7, RZ, UR6, R6 ;  /* 0x00000006ff077c19 */ /* 0x000fe20008011606 */
[----:B---3--:R-:W-:-:S03]  /*8fd0*/  IMAD.MOV R8, RZ, RZ, -R8 ;  /* 0x000000ffff087224 */ /* 0x008fc600078e0a08 */
[----:B------:R-:W-:Y:S01]  /*8fe0*/  SHF.R.U64 R18, R20, UR4, R7 ;  /* 0x0000000414127c19 */ /* 0x000fe20008001207 */
[----:B--2---:R-:W-:Y:S01]  /*8ff0*/  IMAD R17, R22, R8, R17 ;  /* 0x0000000816117224 */ /* 0x004fe200078e0211 */
[----:B------:R-:W-:-:S03]  /*9000*/  SHF.R.U32.HI R23, RZ, UR4, R7 ;  /* 0x00000004ff177c19 */ /* 0x000fc60008011607 */
[----:B------:R-:W-:Y:S02]  /*9010*/  IMAD.MOV.U32 R6, RZ, RZ, R18 ;  /* 0x000000ffff067224 */ /* 0x000fe400078e0012 */
[----:B------:R-:W-:Y:S01]  /*9020*/  IMAD.MOV.U32 R7, RZ, RZ, R23 ;  /* 0x000000ffff077224 */ /* 0x000fe200078e0017 */
[----:B-1----:R-:W-:Y:S06]  /*9030*/  @!P1 BRA `(.L_x_181) ;  /* 0x0000000000289947 */ /* 0x002fec0003800000 */
[----:B------:R-:W-:Y:S02]  /*9040*/  ULDC UR4, c[0x0][0x64c] ;  /* 0x0001930000047ab9 */ /* 0x000fe40000000800 */
[----:B------:R-:W-:-:S05]  /*9050*/  IADD3 R7, P1, R18, UR4, RZ ;  /* 0x0000000412077c10 */ /* 0x000fca000ff3e0ff */
[----:B------:R-:W-:-:S04]  /*9060*/  IMAD.X R23, RZ, RZ, R23, P1 ;  /* 0x000000ffff177224 */ /* 0x000fc800008e0617 */
[----:B------:R-:W-:-:S04]  /*9070*/  IMAD.WIDE.U32 R8, R23, UR8, RZ ;  /* 0x0000000817087c25 */ /* 0x000fc8000f8e00ff */
[----:B------:R-:W-:-:S04]  /*9080*/  IMAD.WIDE.U32 R8, P1, R7, UR9, R8 ;  /* 0x0000000907087c25 */ /* 0x000fc8000f820008 */
[----:B------:R-:W-:-:S04]  /*9090*/  IMAD.WIDE.U32 R6, R7, UR8, RZ ;  /* 0x0000000807067c25 */ /* 0x000fc8000f8e00ff */
[----:B------:R-:W-:Y:S01]  /*90a0*/  IMAD.MOV.U32 R6, RZ, RZ, R9 ;  /* 0x000000ffff067224 */ /* 0x000fe200078e0009 */
[----:B------:R-:W-:Y:S01]  /*90b0*/  IADD3 RZ, P4, R7, R8, RZ ;  /* 0x0000000807ff7210 */ /* 0x000fe20007f9e0ff */
[----:B------:R-:W-:-:S04]  /*90c0*/  IMAD.X R7, RZ, RZ, RZ, P1 ;  /* 0x000000ffff077224 */ /* 0x000fc800008e06ff */
[----:B------:R-:W-:-:S08]  /*90d0*/  IMAD.WIDE.U32.X R6, R23, UR9, R6, P4 ;  /* 0x0000000917067c25 */ /* 0x000fd0000a0e0406 */
.L_x_181:
[----:B------:R-:W-:Y:S01]  /*90e0*/  ULDC UR4, c[0x0][0x648] ;  /* 0x0001920000047ab9 */ /* 0x000fe20000000800 */
[----:B------:R-:W-:Y:S01]  /*90f0*/  LOP3.LUT R20, R20, UR17, RZ, 0xc0, !PT ;  /* 0x0000001114147c12 */ /* 0x000fe2000f8ec0ff */
[----:B------:R-:W-:Y:S01]  /*9100*/  IMAD.MOV R21, RZ, RZ, -R21 ;  /* 0x000000ffff157224 */ /* 0x000fe200078e0a15 */
[----:B------:R-:W-:Y:S01]  /*9110*/  SHF.R.U64 R7, R6, UR4, R7 ;  /* 0x0000000406077c19 */ /* 0x000fe20008001207 */
[----:B------:R-:W-:Y:S01]  /*9120*/  ULDC UR4, c[0x0][0x638] ;  /* 0x00018e0000047ab9 */ /* 0x000fe20000000800 */
[----:B------:R-:W-:Y:S01]  /*9130*/  LOP3.LUT R11, R11, UR16, RZ, 0xc0, !PT ;  /* 0x000000100b0b7c12 */ /* 0x000fe2000f8ec0ff */
[----:B0-----:R-:W-:Y:S01]  /*9140*/  @P3 IMAD R17, R19, R21, R14 ;  /* 0x0000001513113224 */ /* 0x001fe200078e020e */
[----:B------:R-:W-:Y:S01]  /*9150*/  ULDC UR5, c[0x0][0x610] ;  /* 0x0001840000057ab9 */ /* 0x000fe20000000800 */
[----:B------:R-:W-:Y:S02]  /*9160*/  IMAD.MOV R9, RZ, RZ, -R7 ;  /* 0x000000ffff097224 */ /* 0x000fe400078e0a07 */
[----:B------:R-:W-:-:S02]  /*9170*/  IMAD R20, R7, UR18, R20 ;  /* 0x0000001207147c24 */ /* 0x000fc4000f8e0214 */
[----:B------:R-:W-:Y:S01]  /*9180*/  IMAD R18, R9, UR4, R18 ;  /* 0x0000000409127c24 */ /* 0x000fe2000f8e0212 */
[----:B------:R-:W-:Y:S01]  /*9190*/  ULDC UR4, c[0x0][0x600] ;  /* 0x0001800000047ab9 */ /* 0x000fe20000000800 */
[----:B------:R-:W-:Y:S02]  /*91a0*/  IMAD R17, R20, UR5, R17 ;  /* 0x0000000514117c24 */ /* 0x000fe4000f8e0211 */
[----:B------:R-:W-:Y:S02]  /*91b0*/  IMAD R18, R18, UR4, R11 ;  /* 0x0000000412127c24 */ /* 0x000fe4000f8e020b */
[----:B------:R-:W-:Y:S02]  /*91c0*/  IMAD.MOV.U32 R7, RZ, RZ, 0x1 ;  /* 0x00000001ff077424 */ /* 0x000fe400078e00ff */
[----:B------:R-:W-:Y:S01]  /*91d0*/  IMAD.MOV.U32 R6, RZ, RZ, R10 ;  /* 0x000000ffff067224 */ /* 0x000fe200078e000a */
[----:B------:R-:W-:Y:S02]  /*91e0*/  SEL R14, R18, R17, !P3 ;  /* 0x00000011120e7207 */ /* 0x000fe40005800000 */
[----:B------:R-:W-:-:S07]  /*91f0*/  SEL R11, R17, R18, !P3 ;  /* 0x00000012110b7207 */ /* 0x000fce0005800000 */
.L_x_179:
[----:B------:R-:W-:Y:S05]  /*9200*/  BSYNC B1 ;  /* 0x0000000000017941 */ /* 0x000fea0003800000 */
.L_x_178:
[----:B------:R-:W-:-:S13]  /*9210*/  LOP3.LUT P1, RZ, R7, 0xff, RZ, 0xc0, !PT ;  /* 0x000000ff07ff7812 */ /* 0x000fda000782c0ff */
[----:B------:R-:W-:Y:S05]  /*9220*/  @P1 BRA `(.L_x_182) ;  /* 0xfffffff4004c1947 */ /* 0x000fea000383ffff */
[----:B------:R-:W-:Y:S05]  /*9230*/  BSYNC B0 ;  /* 0x0000000000007941 */ /* 0x000fea0003800000 */
.L_x_170:
[----:B------:R-:W-:-:S03]  /*9240*/  UMOV UR4, 0xffffffff ;  /* 0xffffffff00047882 */ /* 0x000fc60000000000 */
[----:B------:R-:W-:Y:S05]  /*9250*/  BRA.DIV UR4, `(.L_x_183) ;  /* 0x0000000e04a47947 */ /* 0x000fea000b800000 */
[----:B------:R-:W-:-:S13]  /*9260*/  ELECT P0, URZ, PT ;  /* 0x00000000003f782f */ /* 0x000fda0003800000 */
.L_x_215:
[----:B------:R-:W-:Y:S04]  /*9270*/  BSSY B0, `(.L_x_184) ;  /* 0x00000cd000007945 */ /* 0x000fe80003800000 */
[----:B------:R-:W-:Y:S05]  /*9280*/  @!P0 BRA `(.L_x_185) ;  /* 0x0000000c002c8947 */ /* 0x000fea0003800000 */
[----:B------:R-:W-:-:S04]  /*9290*/  LOP3.LUT R4, R4, 0x2, RZ, 0xfc, !PT ;  /* 0x0000000204047812 */ /* 0x000fc800078efcff */
[----:B------:R-:W-:-:S13]  /*92a0*/  ISETP.NE.AND P0, PT, R4, 0x3, PT ;  /* 0x000000030400780c */ /* 0x000fda0003f05270 */
[----:B------:R-:W-:Y:S05]  /*92b0*/  @!P0 BRA `(.L_x_186) ;  /* 0x0000000000048947 */ /* 0x000fea0003800000 */
[----:B------:R-:W-:Y:S01]  /*92c0*/  BPT.TRAP 0x1 ;  /* 0x000000040000795c */ /* 0x000fe20000300000 */
.L_x_186:
[----:B------:R-:W0:Y:S01]  /*92d0*/  S2R R3, SR_CgaCtaId ;  /* 0x0000000000037919 */ /* 0x000e220000008800 */
[----:B------:R-:W-:-:S04]  /*92e0*/  MOV R0, 0x400 ;  /* 0x0000040000007802 */ /* 0x000fc80000000f00 */
[----:B0-----:R-:W-:Y:S02]  /*92f0*/  LEA R0, R3, R0, 0x18 ;  /* 0x0000000003007211 */ /* 0x001fe400078ec0ff */
[----:B------:R-:W-:-:S03]  /*9300*/  SHF.L.U32 R3, R5, 0x1f, RZ ;  /* 0x0000001f05037819 */ /* 0x000fc600000006ff */
[----:B------:R-:W-:-:S04]  /*9310*/  VIADD R0, R0, 0xb0 ;  /* 0x000000b000007836 */ /* 0x000fc80000000000 */
[C---:B------:R-:W-:Y:S02]  /*9320*/  IMAD R6, R13.reuse, 0x8, R0 ;  /* 0x000000080d067824 */ /* 0x040fe400078e0200 */
[----:B------:R-:W-:Y:S02]  /*9330*/  VIADD R13, R13, 0x1 ;  /* 0x000000010d0d7836 */ /* 0x000fe40000000000 */
[----:B------:R-:W0:Y:S03]  /*9340*/  SYNCS.PHASECHK.TRANS64.TRYWAIT P0, [R6+URZ], R3 ;  /* 0x00000003060075a7 */ /* 0x000e26000800017f */
[----:B------:R-:W-:-:S04]  /*9350*/  ISETP.NE.AND P1, PT, R13, 0x16, PT ;  /* 0x000000160d00780c */ /* 0x000fc80003f25270 */
[----:B------:R-:W-:Y:S02]  /*9360*/  SEL R2, RZ, 0x1, P1 ;  /* 0x00000001ff027807 */ /* 0x000fe40000800000 */
[----:B------:R-:W-:Y:S02]  /*9370*/  SEL R13, R13, RZ, P1 ;  /* 0x000000ff0d0d7207 */ /* 0x000fe40000800000 */
[----:B------:R-:W-:-:S03]  /*9380*/  LOP3.LUT R8, R5, R2, RZ, 0x3c, !PT ;  /* 0x0000000205087212 */ /* 0x000fc600078e3cff */
[----:B------:R-:W-:Y:S01]  /*9390*/  IMAD R7, R13, 0x8, R0 ;  /* 0x000000080d077824 */ /* 0x000fe200078e0200 */
[----:B------:R-:W-:Y:S01]  /*93a0*/  SHF.L.U32 R4, R8, 0x1f, RZ ;  /* 0x0000001f08047819 */ /* 0x000fe200000006ff */
[----:B0-----:R-:W-:Y:S06]  /*93b0*/  @!P0 BRA `(.L_x_187) ;  /* 0x0000000c00708947 */ /* 0x001fec0003800000 */
.L_x_216:
[----:B------:R-:W1:Y:S01]  /*93c0*/  SYNCS.PHASECHK.TRANS64.TRYWAIT P0, [R7+URZ], R4 ;  /* 0x00000004070075a7 */ /* 0x000e62000800017f */
[----:B------:R-:W-:-:S05]  /*93d0*/  VIADD R2, R13, 0x1 ;  /* 0x000000010d027836 */ /* 0x000fca0000000000 */
[----:B------:R-:W-:-:S04]  /*93e0*/  ISETP.NE.AND P1, PT, R2, 0x16, PT ;  /* 0x000000160200780c */ /* 0x000fc80003f25270 */
[----:B0-----:R-:W-:Y:S02]  /*93f0*/  SEL R3, RZ, 0x1, P1 ;  /* 0x00000001ff037807 */ /* 0x001fe40000800000 */
[----:B------:R-:W-:Y:S02]  /*9400*/  SEL R9, R2, RZ, P1 ;  /* 0x000000ff02097207 */ /* 0x000fe40000800000 */
[----:B------:R-:W-:-:S03]  /*9410*/  LOP3.LUT R8, R8, R3, RZ, 0x3c, !PT ;  /* 0x0000000308087212 */ /* 0x000fc600078e3cff */
[----:B------:R-:W-:Y:S01]  /*9420*/  IMAD R6, R9, 0x8, R0 ;  /* 0x0000000809067824 */ /* 0x000fe200078e0200 */
[----:B------:R-:W-:Y:S01]  /*9430*/  SHF.L.U32 R5, R8, 0x1f, RZ ;  /* 0x0000001f08057819 */ /* 0x000fe200000006ff */
[----:B-1----:R-:W-:Y:S06]  /*9440*/  @!P0 BRA `(.L_x_188) ;  /* 0x0000000c00608947 */ /* 0x002fec0003800000 */
.L_x_217:
[----:B------:R-:W1:Y:S01]  /*9450*/  SYNCS.PHASECHK.TRANS64.TRYWAIT P0, [R6+URZ], R5 ;  /* 0x00000005060075a7 */ /* 0x000e62000800017f */
[----:B------:R-:W-:-:S05]  /*9460*/  VIADD R2, R9, 0x1 ;  /* 0x0000000109027836 */ /* 0x000fca0000000000 */
[----:B------:R-:W-:-:S04]  /*9470*/  ISETP.NE.AND P1, PT, R2, 0x16, PT ;  /* 0x000000160200780c */ /* 0x000fc80003f25270 */
[----:B------:R-:W-:Y:S02]  /*9480*/  SEL R3, RZ, 0x1, P1 ;  /* 0x00000001ff037807 */ /* 0x000fe40000800000 */
[----:B0-----:R-:W-:Y:S02]  /*9490*/  SEL R7, R2, RZ, P1 ;  /* 0x000000ff02077207 */ /* 0x001fe40000800000 */
[----:B------:R-:W-:-:S03]  /*94a0*/  LOP3.LUT R8, R8, R3, RZ, 0x3c, !PT ;  /* 0x0000000308087212 */ /* 0x000fc600078e3cff */
[----:B------:R-:W-:Y:S01]  /*94b0*/  IMAD R9, R7, 0x8, R0 ;  /* 0x0000000807097824 */ /* 0x000fe200078e0200 */
[----:B------:R-:W-:Y:S01]  /*94c0*/  SHF.L.U32 R4, R8, 0x1f, RZ ;  /* 0x0000001f08047819 */ /* 0x000fe200000006ff */
[----:B-1----:R-:W-:Y:S06]  /*94d0*/  @!P0 BRA `(.L_x_189) ;  /* 0x0000000c00508947 */ /* 0x002fec0003800000 */
.L_x_218:
[----:B------:R-:W1:Y:S01]  /*94e0*/  SYNCS.PHASECHK.TRANS64.TRYWAIT P0, [R9+URZ], R4 ;  /* 0x00000004090075a7 */ /* 0x000e62000800017f */
[----:B------:R-:W-:-:S05]  /*94f0*/  VIADD R2, R7, 0x1 ;  /* 0x0000000107027836 */ /* 0x000fca0000000000 */
[----:B------:R-:W-:-:S04]  /*9500*/  ISETP.NE.AND P1, PT, R2, 0x16, PT ;  /* 0x000000160200780c */ /* 0x000fc80003f25270 */
[----:B------:R-:W-:Y:S02]  /*9510*/  SEL R3, RZ, 0x1, P1 ;  /* 0x00000001ff037807 */ /* 0x000fe40000800000 */
[----:B------:R-:W-:Y:S02]  /*9520*/  SEL R7, R2, RZ, P1 ;  /* 0x000000ff02077207 */ /* 0x000fe40000800000 */
[----:B------:R-:W-:-:S03]  /*9530*/  LOP3.LUT R8, R8, R3, RZ, 0x3c, !PT ;  /* 0x0000000308087212 */ /* 0x000fc600078e3cff */
[----:B0-----:R-:W-:Y:S01]  /*9540*/  IMAD R6, R7, 0x8, R0 ;  /* 0x0000000807067824 */ /* 0x001fe200078e0200 */
[----:B------:R-:W-:Y:S01]  /*9550*/  SHF.L.U32 R5, R8, 0x1f, RZ ;  /* 0x0000001f08057819 */ /* 0x000fe200000006ff */
[----:B-1----:R-:W-:Y:S06]  /*9560*/  @!P0 BRA `(.L_x_190) ;  /* 0x0000000c00408947 */ /* 0x002fec0003800000 */
.L_x_219:
        /* <DEDUP_REMOVED lines=9> */
.L_x_220:
        /* <DEDUP_REMOVED lines=9> */
.L_x_221:
        /* <DEDUP_REMOVED lines=9> */
.L_x_222:
        /* <DEDUP_REMOVED lines=9> */
.L_x_223:
        /* <DEDUP_REMOVED lines=9> */
.L_x_224:
        /* <DEDUP_REMOVED lines=9> */
.L_x_225:
        /* <DEDUP_REMOVED lines=9> */
.L_x_226:
        /* <DEDUP_REMOVED lines=9> */
.L_x_227:
        /* <DEDUP_REMOVED lines=9> */
.L_x_228:
        /* <DEDUP_REMOVED lines=9> */
.L_x_229:
        /* <DEDUP_REMOVED lines=9> */
.L_x_230:
        /* <DEDUP_REMOVED lines=9> */
.L_x_231:
        /* <DEDUP_REMOVED lines=9> */
.L_x_232:
        /* <DEDUP_REMOVED lines=9> */
.L_x_233:
        /* <DEDUP_REMOVED lines=9> */
.L_x_234:
        /* <DEDUP_REMOVED lines=9> */
.L_x_235:
[----:B------:R-:W1:Y:S01]  /*9e70*/  SYNCS.PHASECHK.TRANS64.TRYWAIT P0, [R6+URZ], R5 ;  /* 0x00000005060075a7 */ /* 0x000e62000800017f */
[----:B------:R-:W-:-:S05]  /*9e80*/  VIADD R2, R7, 0x1 ;  /* 0x0000000107027836 */ /* 0x000fca0000000000 */
[----:B------:R-:W-:-:S04]  /*9e90*/  ISETP.NE.AND P1, PT, R2, 0x16, PT ;  /* 0x000000160200780c */ /* 0x000fc80003f25270 */
[----:B0-----:R-:W-:Y:S02]  /*9ea0*/  SEL R4, RZ, 0x1, P1 ;  /* 0x00000001ff047807 */ /* 0x001fe40000800000 */
[----:B------:R-:W-:Y:S02]  /*9eb0*/  SEL R3, R2, RZ, P1 ;  /* 0x000000ff02037207 */ /* 0x000fe40000800000 */
[----:B------:R-:W-:Y:S01]  /*9ec0*/  LOP3.LUT R4, R11, R4, RZ, 0x3c, !PT ;  /* 0x000000040b047212 */ /* 0x000fe200078e3cff */
[----:B-1----:R-:W-:Y:S06]  /*9ed0*/  @!P0 BRA `(.L_x_207) ;  /* 0x0000000800388947 */ /* 0x002fec0003800000 */
.L_x_236:
[----:B------:R-:W-:Y:S01]  /*9ee0*/  IMAD R3, R3, 0x8, R0 ;  /* 0x0000000803037824 */ /* 0x000fe200078e0200 */
[----:B------:R-:W-:-:S07]  /*9ef0*/  SHF.L.U32 R0, R4, 0x1f, RZ ;  /* 0x0000001f04007819 */ /* 0x000fce00000006ff */
.L_x_208:
[----:B-1----:R1:W2:Y:S02]  /*9f00*/  SYNCS.PHASECHK.TRANS64.TRYWAIT P0, [R3+URZ], R0 ;  /* 0x00000000030075a7 */ /* 0x0022a4000800017f */
[----:B--2---:R-:W-:Y:S05]  /*9f10*/  @!P0 NANOSLEEP.SYNCS 0x989680 ;  /* 0x009896800000895d */ /* 0x004fea0003900000 */
[----:B------:R-:W2:Y:S02]  /*9f20*/  @!P0 SYNCS.PHASECHK.TRANS64 P0, [R3+URZ], R0 ;  /* 0x00000000030085a7 */ /* 0x000ea4000800007f */
[----:B--2---:R-:W-:Y:S05]  /*9f30*/  @!P0 BRA `(.L_x_208) ;  /* 0xfffffffc00f08947 */ /* 0x004fea000383ffff */
.L_x_185:
[----:B------:R-:W-:Y:S05]  /*9f40*/  BSYNC B0 ;  /* 0x0000000000007941 */ /* 0x000fea0003800000 */
.L_x_184:
[----:B------:R-:W-:Y:S05]  /*9f50*/  EXIT ;  /* 0x000000000000794d */ /* 0x000fea0003800000 */
.L_x_18:
[----:B-1----:R-:W-:-:S04]  /*9f60*/  IMAD.U32 R11, RZ, RZ, UR7 ;  /* 0x00000007ff0b7e24 */ /* 0x002fc8000f8e00ff */
[----:B------:R1:W4:Y:S03]  /*9f70*/  SYNCS.PHASECHK.TRANS64.TRYWAIT P0, [R11+URZ], R10 ;  /* 0x0000000a0b0075a7 */ /* 0x000326000800017f */
[----:B----4-:R-:W-:Y:S05]  /*9f80*/  @!P0 NANOSLEEP.SYNCS 0x989680 ;  /* 0x009896800000895d */ /* 0x010fea0003900000 */
[----:B------:R-:W4:Y:S02]  /*9f90*/  @!P0 SYNCS.PHASECHK.TRANS64 P0, [R11+URZ], R10 ;  /* 0x0000000a0b0085a7 */ /* 0x000f24000800007f */
[----:B----4-:R-:W-:Y:S05]  /*9fa0*/  @!P0 BRA `(.L_x_18) ;  /* 0xfffffffc00ec8947 */ /* 0x010fea000383ffff */
[----:B------:R-:W-:Y:S05]  /*9fb0*/  BRA `(.L_x_17) ;  /* 0xffffff7800087947 */ /* 0x000fea000383ffff */
.L_x_24:
[----:B-1----:R-:W-:-:S04]  /*9fc0*/  IMAD.U32 R12, RZ, RZ, UR12 ;  /* 0x0000000cff0c7e24 */ /* 0x002fc8000f8e00ff */
[----:B------:R1:W4:Y:S03]  /*9fd0*/  SYNCS.PHASECHK.TRANS64.TRYWAIT P0, [R12+URZ], R11 ;  /* 0x0000000b0c0075a7 */ /* 0x000326000800017f */
[----:B----4-:R-:W-:Y:S05]  /*9fe0*/  @!P0 NANOSLEEP.SYNCS 0x989680 ;  /* 0x009896800000895d */ /* 0x010fea0003900000 */
[----:B------:R-:W4:Y:S02]  /*9ff0*/  @!P0 SYNCS.PHASECHK.TRANS64 P0, [R12+URZ], R11 ;  /* 0x0000000b0c0085a7 */ /* 0x000f24000800007f */
[----:B----4-:R-:W-:Y:S05]  /*a000*/  @!P0 BRA `(.L_x_24) ;  /* 0xfffffffc00ec8947 */ /* 0x010fea000383ffff */
[----:B------:R-:W-:Y:S05]  /*a010*/  BRA `(.L_x_23) ;  /* 0xffffff8000447947 */ /* 0x000fea000383ffff */
.L_x_171:
[----:B------:R-:W-:Y:S01]  /*a020*/  BSSY B1, `(.L_x_209) ;  /* 0x0000006000017945 */ /* 0x000fe20003800000 */
[----:B------:R-:W-:-:S07]  /*a030*/  IMAD.MOV.U32 R7, RZ, RZ, -0x1 ;  /* 0xffffffffff077424 */ /* 0x000fce00078e00ff */
[----:B------:R-:W-:Y:S05]  /*a040*/  WARPSYNC.COLLECTIVE R7, `(.L_x_210) ;  /* 0x00000000070c7348 */ /* 0x000fea0003c00000 */
[----:B------:R-:W-:Y:S02]  /*a050*/  ELECT P1, UR62, PT ;  /* 0x00000000003e782f */ /* 0x000fe40003820000 */
[----:B------:R-:W-:Y:S01]  /*a060*/  MOV R7, UR62 ;  /* 0x0000003e00077c02 */ /* 0x000fe20008000f00 */
[----:B------:R-:W-:Y:S10]  /*a070*/  ENDCOLLECTIVE ;  /* 0x000000000000791b */ /* 0x000ff40003800000 */
.L_x_210:
[----:B------:R-:W-:Y:S05]  /*a080*/  BSYNC B1 ;  /* 0x0000000000017941 */ /* 0x000fea0003800000 */
.L_x_209:
[----:B------:R-:W-:Y:S05]  /*a090*/  BRA `(.L_x_211) ;  /* 0xffffffe400bc7947 */ /* 0x000fea000383ffff */
.L_x_174:
[----:B-1----:R1:W2:Y:S02]  /*a0a0*/  SYNCS.PHASECHK.TRANS64.TRYWAIT P1, [R19+URZ+0xb0], R10 ;  /* 0x0000b00a130075a7 */ /* 0x0022a4000802017f */
[----:B--2---:R-:W-:Y:S05]  /*a0b0*/  @!P1 NANOSLEEP.SYNCS 0x989680 ;  /* 0x009896800000995d */ /* 0x004fea0003900000 */
[----:B------:R-:W2:Y:S02]  /*a0c0*/  @!P1 SYNCS.PHASECHK.TRANS64 P1, [R19+URZ+0xb0], R10 ;  /* 0x0000b00a130095a7 */ /* 0x000ea4000802007f */
[----:B--2---:R-:W-:Y:S05]  /*a0d0*/  @!P1 BRA `(.L_x_174) ;  /* 0xfffffffc00f09947 */ /* 0x004fea000383ffff */
[----:B------:R-:W-:Y:S05]  /*a0e0*/  BRA `(.L_x_212) ;  /* 0xffffffe400f07947 */ /* 0x000fea000383ffff */
.L_x_183:
[----:B------:R-:W-:Y:S01]  /*a0f0*/  BSSY B0, `(.L_x_213) ;  /* 0x0000006000007945 */ /* 0x000fe20003800000 */
[----:B------:R-:W-:-:S07]  /*a100*/  IMAD.MOV.U32 R7, RZ, RZ, -0x1 ;  /* 0xffffffffff077424 */ /* 0x000fce00078e00ff */
[----:B------:R-:W-:Y:S05]  /*a110*/  WARPSYNC.COLLECTIVE R7, `(.L_x_214) ;  /* 0x00000000070c7348 */ /* 0x000fea0003c00000 */
[----:B------:R-:W-:Y:S02]  /*a120*/  ELECT P1, UR62, PT ;  /* 0x00000000003e782f */ /* 0x000fe40003820000 */
[----:B------:R-:W-:Y:S01]  /*a130*/  MOV R7, UR62 ;  /* 0x0000003e00077c02 */ /* 0x000fe20008000f00 */
[----:B------:R-:W-:Y:S10]  /*a140*/  ENDCOLLECTIVE ;  /* 0x000000000000791b */ /* 0x000ff40003800000 */
.L_x_214:
[----:B------:R-:W-:Y:S05]  /*a150*/  BSYNC B0 ;  /* 0x0000000000007941 */ /* 0x000fea0003800000 */
.L_x_213:
[----:B------:R-:W-:Y:S01]  /*a160*/  PLOP3.LUT P0, PT, P1, PT, PT, 0x80, 0x0 ;  /* 0x000000000000781c */ /* 0x000fe20000f0f070 */
[----:B------:R-:W-:-:S12]  /*a170*/  BRA `(.L_x_215) ;  /* 0xfffffff0003c7947 */ /* 0x000fd8000383ffff */
.L_x_187:
[----:B0-----:R0:W1:Y:S02]  /*a180*/  SYNCS.PHASECHK.TRANS64.TRYWAIT P0, [R6+URZ], R3 ;  /* 0x00000003060075a7 */ /* 0x001064000800017f */
[----:B-1----:R-:W-:Y:S05]  /*a190*/  @!P0 NANOSLEEP.SYNCS 0x989680 ;  /* 0x009896800000895d */ /* 0x002fea0003900000 */
[----:B------:R-:W1:Y:S02]  /*a1a0*/  @!P0 SYNCS.PHASECHK.TRANS64 P0, [R6+URZ], R3 ;  /* 0x00000003060085a7 */ /* 0x000e64000800007f */
[----:B-1----:R-:W-:Y:S05]  /*a1b0*/  @!P0 BRA `(.L_x_187) ;  /* 0xfffffffc00f08947 */ /* 0x002fea000383ffff */
[----:B------:R-:W-:Y:S05]  /*a1c0*/  BRA `(.L_x_216) ;  /* 0xfffffff0007c7947 */ /* 0x000fea000383ffff */
.L_x_188:
[----:B0-----:R0:W1:Y:S02]  /*a1d0*/  SYNCS.PHASECHK.TRANS64.TRYWAIT P0, [R7+URZ], R4 ;  /* 0x00000004070075a7 */ /* 0x001064000800017f */
[----:B-1----:R-:W-:Y:S05]  /*a1e0*/  @!P0 NANOSLEEP.SYNCS 0x989680 ;  /* 0x009896800000895d */ /* 0x002fea0003900000 */
[----:B------:R-:W1:Y:S02]  /*a1f0*/  @!P0 SYNCS.PHASECHK.TRANS64 P0, [R7+URZ], R4 ;  /* 0x00000004070085a7 */ /* 0x000e64000800007f */
[----:B-1----:R-:W-:Y:S05]  /*a200*/  @!P0 BRA `(.L_x_188) ;  /* 0xfffffffc00f08947 */ /* 0x002fea000383ffff */
[----:B------:R-:W-:Y:S05]  /*a210*/  BRA `(.L_x_217) ;  /* 0xfffffff0008c7947 */ /* 0x000fea000383ffff */
.L_x_189:
[----:B0-----:R0:W1:Y:S02]  /*a220*/  SYNCS.PHASECHK.TRANS64.TRYWAIT P0, [R6+URZ], R5 ;  /* 0x00000005060075a7 */ /* 0x001064000800017f */
[----:B-1----:R-:W-:Y:S05]  /*a230*/  @!P0 NANOSLEEP.SYNCS 0x989680 ;  /* 0x009896800000895d */ /* 0x002fea0003900000 */
[----:B------:R-:W1:Y:S02]  /*a240*/  @!P0 SYNCS.PHASECHK.TRANS64 P0, [R6+URZ], R5 ;  /* 0x00000005060085a7 */ /* 0x000e64000800007f */
[----:B-1----:R-:W-:Y:S05]  /*a250*/  @!P0 BRA `(.L_x_189) ;  /* 0xfffffffc00f08947 */ /* 0x002fea000383ffff */
[----:B------:R-:W-:Y:S05]  /*a260*/  BRA `(.L_x_218) ;  /* 0xfffffff0009c7947 */ /* 0x000fea000383ffff */
.L_x_190:
[----:B0-----:R0:W1:Y:S02]  /*a270*/  SYNCS.PHASECHK.TRANS64.TRYWAIT P0, [R9+URZ], R4 ;  /* 0x00000004090075a7 */ /* 0x001064000800017f */
[----:B-1----:R-:W-:Y:S05]  /*a280*/  @!P0 NANOSLEEP.SYNCS 0x989680 ;  /* 0x009896800000895d */ /* 0x002fea0003900000 */
[----:B------:R-:W1:Y:S02]  /*a290*/  @!P0 SYNCS.PHASECHK.TRANS64 P0, [R9+URZ], R4 ;  /* 0x00000004090085a7 */ /* 0x000e64000800007f */
[----:B-1----:R-:W-:Y:S05]  /*a2a0*/  @!P0 BRA `(.L_x_190) ;  /* 0xfffffffc00f08947 */ /* 0x002fea000383ffff */
[----:B------:R-:W-:Y:S05]  /*a2b0*/  BRA `(.L_x_219) ;  /* 0xfffffff000ac7947 */ /* 0x000fea000383ffff */
.L_x_191:
[----:B0-----:R0:W1:Y:S02]  /*a2c0*/  SYNCS.PHASECHK.TRANS64.TRYWAIT P0, [R6+URZ], R5 ;  /* 0x00000005060075a7 */ /* 0x001064000800017f */
[----:B-1----:R-:W-:Y:S05]  /*a2d0*/  @!P0 NANOSLEEP.SYNCS 0x989680 ;  /* 0x009896800000895d */ /* 0x002fea0003900000 */
[----:B------:R-:W1:Y:S02]  /*a2e0*/  @!P0 SYNCS.PHASECHK.TRANS64 P0, [R6+URZ], R5 ;  /* 0x00000005060085a7 */ /* 0x000e64000800007f */
[----:B-1----:R-:W-:Y:S05]  /*a2f0*/  @!P0 BRA `(.L_x_191) ;  /* 0xfffffffc00f08947 */ /* 0x002fea000383ffff */
[----:B------:R-:W-:Y:S05]  /*a300*/  BRA `(.L_x_220) ;  /* 0xfffffff000bc7947 */ /* 0x000fea000383ffff */
.L_x_192:
[----:B0-----:R0:W1:Y:S02]  /*a310*/  SYNCS.PHASECHK.TRANS64.TRYWAIT P0, [R9+URZ], R4 ;  /* 0x00000004090075a7 */ /* 0x001064000800017f */
[----:B-1----:R-:W-:Y:S05]  /*a320*/  @!P0 NANOSLEEP.SYNCS 0x989680 ;  /* 0x009896800000895d */ /* 0x002fea0003900000 */
[----:B------:R-:W1:Y:S02]  /*a330*/  @!P0 SYNCS.PHASECHK.TRANS64 P0, [R9+URZ], R4 ;  /* 0x00000004090085a7 */ /* 0x000e64000800007f */
[----:B-1----:R-:W-:Y:S05]  /*a340*/  @!P0 BRA `(.L_x_192) ;  /* 0xfffffffc00f08947 */ /* 0x002fea000383ffff */
[----:B------:R-:W-:Y:S05]  /*a350*/  BRA `(.L_x_221) ;  /* 0xfffffff000cc7947 */ /* 0x000fea000383ffff */
.L_x_193:
[----:B0-----:R0:W1:Y:S02]  /*a360*/  SYNCS.PHASECHK.TRANS64.TRYWAIT P0, [R6+URZ], R5 ;  /* 0x00000005060075a7 */ /* 0x001064000800017f */
[----:B-1----:R-:W-:Y:S05]  /*a370*/  @!P0 NANOSLEEP.SYNCS 0x989680 ;  /* 0x009896800000895d */ /* 0x002fea0003900000 */
[----:B------:R-:W1:Y:S02]  /*a380*/  @!P0 SYNCS.PHASECHK.TRANS64 P0, [R6+URZ], R5 ;  /* 0x00000005060085a7 */ /* 0x000e64000800007f */
[----:B-1----:R-:W-:Y:S05]  /*a390*/  @!P0 BRA `(.L_x_193) ;  /* 0xfffffffc00f08947 */ /* 0x002fea000383ffff */
[----:B------:R-:W-:Y:S05]  /*a3a0*/  BRA `(.L_x_222) ;  /* 0xfffffff000dc7947 */ /* 0x000fea000383ffff */
.L_x_194:
[----:B0-----:R0:W1:Y:S02]  /*a3b0*/  SYNCS.PHASECHK.TRANS64.TRYWAIT P0, [R9+URZ], R4 ;  /* 0x00000004090075a7 */ /* 0x001064000800017f */
[----:B-1----:R-:W-:Y:S05]  /*a3c0*/  @!P0 NANOSLEEP.SYNCS 0x989680 ;  /* 0x009896800000895d */ /* 0x002fea0003900000 */
[----:B------:R-:W1:Y:S02]  /*a3d0*/  @!P0 SYNCS.PHASECHK.TRANS64 P0, [R9+URZ], R4 ;  /* 0x00000004090085a7 */ /* 0x000e64000800007f */
[----:B-1----:R-:W-:Y:S05]  /*a3e0*/  @!P0 BRA `(.L_x_194) ;  /* 0xfffffffc00f08947 */ /* 0x002fea000383ffff */
[----:B------:R-:W-:Y:S05]  /*a3f0*/  BRA `(.L_x_223) ;  /* 0xfffffff000ec7947 */ /* 0x000fea000383ffff */
.L_x_195:
[----:B0-----:R0:W1:Y:S02]  /*a400*/  SYNCS.PHASECHK.TRANS64.TRYWAIT P0, [R6+URZ], R5 ;  /* 0x00000005060075a7 */ /* 0x001064000800017f */
[----:B-1----:R-:W-:Y:S05]  /*a410*/  @!P0 NANOSLEEP.SYNCS 0x989680 ;  /* 0x009896800000895d */ /* 0x002fea0003900000 */
[----:B------:R-:W1:Y:S02]  /*a420*/  @!P0 SYNCS.PHASECHK.TRANS64 P0, [R6+URZ], R5 ;  /* 0x00000005060085a7 */ /* 0x000e64000800007f */
[----:B-1----:R-:W-:Y:S05]  /*a430*/  @!P0 BRA `(.L_x_195) ;  /* 0xfffffffc00f08947 */ /* 0x002fea000383ffff */
[----:B------:R-:W-:Y:S05]  /*a440*/  BRA `(.L_x_224) ;  /* 0xfffffff000fc7947 */ /* 0x000fea000383ffff */
.L_x_196:
[----:B0-----:R0:W1:Y:S02]  /*a450*/  SYNCS.PHASECHK.TRANS64.TRYWAIT P0, [R9+URZ], R4 ;  /* 0x00000004090075a7 */ /* 0x001064000800017f */
[----:B-1----:R-:W-:Y:S05]  /*a460*/  @!P0 NANOSLEEP.SYNCS 0x989680 ;  /* 0x009896800000895d */ /* 0x002fea0003900000 */
[----:B------:R-:W1:Y:S02]  /*a470*/  @!P0 SYNCS.PHASECHK.TRANS64 P0, [R9+URZ], R4 ;  /* 0x00000004090085a7 */ /* 0x000e64000800007f */
[----:B-1----:R-:W-:Y:S05]  /*a480*/  @!P0 BRA `(.L_x_196) ;  /* 0xfffffffc00f08947 */ /* 0x002fea000383ffff */
[----:B------:R-:W-:Y:S05]  /*a490*/  BRA `(.L_x_225) ;  /* 0xfffffff4000c7947 */ /* 0x000fea000383ffff */
.L_x_197:
[----:B0-----:R0:W1:Y:S02]  /*a4a0*/  SYNCS.PHASECHK.TRANS64.TRYWAIT P0, [R6+URZ], R5 ;  /* 0x00000005060075a7 */ /* 0x001064000800017f */
[----:B-1----:R-:W-:Y:S05]  /*a4b0*/  @!P0 NANOSLEEP.SYNCS 0x989680 ;  /* 0x009896800000895d */ /* 0x002fea0003900000 */
[----:B------:R-:W1:Y:S02]  /*a4c0*/  @!P0 SYNCS.PHASECHK.TRANS64 P0, [R6+URZ], R5 ;  /* 0x00000005060085a7 */ /* 0x000e64000800007f */
[----:B-1----:R-:W-:Y:S05]  /*a4d0*/  @!P0 BRA `(.L_x_197) ;  /* 0xfffffffc00f08947 */ /* 0x002fea000383ffff */
[----:B------:R-:W-:Y:S05]  /*a4e0*/  BRA `(.L_x_226) ;  /* 0xfffffff4001c7947 */ /* 0x000fea000383ffff */
.L_x_198:
[----:B0-----:R0:W1:Y:S02]  /*a4f0*/  SYNCS.PHASECHK.TRANS64.TRYWAIT P0, [R9+URZ], R4 ;  /* 0x00000004090075a7 */ /* 0x001064000800017f */
[----:B-1----:R-:W-:Y:S05]  /*a500*/  @!P0 NANOSLEEP.SYNCS 0x989680 ;  /* 0x009896800000895d */ /* 0x002fea0003900000 */
[----:B------:R-:W1:Y:S02]  /*a510*/  @!P0 SYNCS.PHASECHK.TRANS64 P0, [R9+URZ], R4 ;  /* 0x00000004090085a7 */ /* 0x000e64000800007f */
[----:B-1----:R-:W-:Y:S05]  /*a520*/  @!P0 BRA `(.L_x_198) ;  /* 0xfffffffc00f08947 */ /* 0x002fea000383ffff */
[----:B------:R-:W-:Y:S05]  /*a530*/  BRA `(.L_x_227) ;  /* 0xfffffff4002c7947 */ /* 0x000fea000383ffff */
.L_x_199:
[----:B0-----:R0:W1:Y:S02]  /*a540*/  SYNCS.PHASECHK.TRANS64.TRYWAIT P0, [R6+URZ], R5 ;  /* 0x00000005060075a7 */ /* 0x001064000800017f */
[----:B-1----:R-:W-:Y:S05]  /*a550*/  @!P0 NANOSLEEP.SYNCS 0x989680 ;  /* 0x009896800000895d */ /* 0x002fea0003900000 */
[----:B------:R-:W1:Y:S02]  /*a560*/  @!P0 SYNCS.PHASECHK.TRANS64 P0, [R6+URZ], R5 ;  /* 0x00000005060085a7 */ /* 0x000e64000800007f */
[----:B-1----:R-:W-:Y:S05]  /*a570*/  @!P0 BRA `(.L_x_199) ;  /* 0xfffffffc00f08947 */ /* 0x002fea000383ffff */
[----:B------:R-:W-:Y:S05]  /*a580*/  BRA `(.L_x_228) ;  /* 0xfffffff4003c7947 */ /* 0x000fea000383ffff */
.L_x_200:
[----:B0-----:R0:W1:Y:S02]  /*a590*/  SYNCS.PHASECHK.TRANS64.TRYWAIT P0, [R9+URZ], R4 ;  /* 0x00000004090075a7 */ /* 0x001064000800017f */
[----:B-1----:R-:W-:Y:S05]  /*a5a0*/  @!P0 NANOSLEEP.SYNCS 0x989680 ;  /* 0x009896800000895d */ /* 0x002fea0003900000 */
[----:B------:R-:W1:Y:S02]  /*a5b0*/  @!P0 SYNCS.PHASECHK.TRANS64 P0, [R9+URZ], R4 ;  /* 0x00000004090085a7 */ /* 0x000e64000800007f */
[----:B-1----:R-:W-:Y:S05]  /*a5c0*/  @!P0 BRA `(.L_x_200) ;  /* 0xfffffffc00f08947 */ /* 0x002fea000383ffff */
[----:B------:R-:W-:Y:S05]  /*a5d0*/  BRA `(.L_x_229) ;  /* 0xfffffff4004c7947 */ /* 0x000fea000383ffff */
.L_x_201:
[----:B0-----:R0:W1:Y:S02]  /*a5e0*/  SYNCS.PHASECHK.TRANS64.TRYWAIT P0, [R6+URZ], R5 ;  /* 0x00000005060075a7 */ /* 0x001064000800017f */
[----:B-1----:R-:W-:Y:S05]  /*a5f0*/  @!P0 NANOSLEEP.SYNCS 0x989680 ;  /* 0x009896800000895d */ /* 0x002fea0003900000 */
[----:B------:R-:W1:Y:S02]  /*a600*/  @!P0 SYNCS.PHASECHK.TRANS64 P0, [R6+URZ], R5 ;  /* 0x00000005060085a7 */ /* 0x000e64000800007f */
[----:B-1----:R-:W-:Y:S05]  /*a610*/  @!P0 BRA `(.L_x_201) ;  /* 0xfffffffc00f08947 */ /* 0x002fea000383ffff */
[----:B------:R-:W-:Y:S05]  /*a620*/  BRA `(.L_x_230) ;  /* 0xfffffff4005c7947 */ /* 0x000fea000383ffff */
.L_x_202:
[----:B0-----:R0:W1:Y:S02]  /*a630*/  SYNCS.PHASECHK.TRANS64.TRYWAIT P0, [R9+URZ], R4 ;  /* 0x00000004090075a7 */ /* 0x001064000800017f */
[----:B-1----:R-:W-:Y:S05]  /*a640*/  @!P0 NANOSLEEP.SYNCS 0x989680 ;  /* 0x009896800000895d */ /* 0x002fea0003900000 */
[----:B------:R-:W1:Y:S02]  /*a650*/  @!P0 SYNCS.PHASECHK.TRANS64 P0, [R9+URZ], R4 ;  /* 0x00000004090085a7 */ /* 0x000e64000800007f */
[----:B-1----:R-:W-:Y:S05]  /*a660*/  @!P0 BRA `(.L_x_202) ;  /* 0xfffffffc00f08947 */ /* 0x002fea000383ffff */
[----:B------:R-:W-:Y:S05]  /*a670*/  BRA `(.L_x_231) ;  /* 0xfffffff4006c7947 */ /* 0x000fea000383ffff */
.L_x_203:
[----:B0-----:R0:W1:Y:S02]  /*a680*/  SYNCS.PHASECHK.TRANS64.TRYWAIT P0, [R6+URZ], R5 ;  /* 0x00000005060075a7 */ /* 0x001064000800017f */
[----:B-1----:R-:W-:Y:S05]  /*a690*/  @!P0 NANOSLEEP.SYNCS 0x989680 ;  /* 0x009896800000895d */ /* 0x002fea0003900000 */
[----:B------:R-:W1:Y:S02]  /*a6a0*/  @!P0 SYNCS.PHASECHK.TRANS64 P0, [R6+URZ], R5 ;  /* 0x00000005060085a7 */ /* 0x000e64000800007f */
[----:B-1----:R-:W-:Y:S05]  /*a6b0*/  @!P0 BRA `(.L_x_203) ;  /* 0xfffffffc00f08947 */ /* 0x002fea000383ffff */
[----:B------:R-:W-:Y:S05]  /*a6c0*/  BRA `(.L_x_232) ;  /* 0xfffffff4007c7947 */ /* 0x000fea000383ffff */
.L_x_204:
[----:B0-----:R0:W1:Y:S02]  /*a6d0*/  SYNCS.PHASECHK.TRANS64.TRYWAIT P0, [R9+URZ], R4 ;  /* 0x00000004090075a7 */ /* 0x001064000800017f */
[----:B-1----:R-:W-:Y:S05]  /*a6e0*/  @!P0 NANOSLEEP.SYNCS 0x989680 ;  /* 0x009896800000895d */ /* 0x002fea0003900000 */
[----:B------:R-:W1:Y:S02]  /*a6f0*/  @!P0 SYNCS.PHASECHK.TRANS64 P0, [R9+URZ], R4 ;  /* 0x00000004090085a7 */ /* 0x000e64000800007f */
[----:B-1----:R-:W-:Y:S05]  /*a700*/  @!P0 BRA `(.L_x_204) ;  /* 0xfffffffc00f08947 */ /* 0x002fea000383ffff */
[----:B------:R-:W-:Y:S05]  /*a710*/  BRA `(.L_x_233) ;  /* 0xfffffff4008c7947 */ /* 0x000fea000383ffff */
.L_x_205:
[----:B0-----:R0:W1:Y:S02]  /*a720*/  SYNCS.PHASECHK.TRANS64.TRYWAIT P0, [R6+URZ], R5 ;  /* 0x00000005060075a7 */ /* 0x001064000800017f */
[----:B-1----:R-:W-:Y:S05]  /*a730*/  @!P0 NANOSLEEP.SYNCS 0x989680 ;  /* 0x009896800000895d */ /* 0x002fea0003900000 */
[----:B------:R-:W1:Y:S02]  /*a740*/  @!P0 SYNCS.PHASECHK.TRANS64 P0, [R6+URZ], R5 ;  /* 0x00000005060085a7 */ /* 0x000e64000800007f */
[----:B-1----:R-:W-:Y:S05]  /*a750*/  @!P0 BRA `(.L_x_205) ;  /* 0xfffffffc00f08947 */ /* 0x002fea000383ffff */
[----:B------:R-:W-:Y:S05]  /*a760*/  BRA `(.L_x_234) ;  /* 0xfffffff4009c7947 */ /* 0x000fea000383ffff */
.L_x_206:
[----:B0-----:R0:W1:Y:S02]  /*a770*/  SYNCS.PHASECHK.TRANS64.TRYWAIT P0, [R9+URZ], R4 ;  /* 0x00000004090075a7 */ /* 0x001064000800017f */
[----:B-1----:R-:W-:Y:S05]  /*a780*/  @!P0 NANOSLEEP.SYNCS 0x989680 ;  /* 0x009896800000895d */ /* 0x002fea0003900000 */
[----:B------:R-:W1:Y:S02]  /*a790*/  @!P0 SYNCS.PHASECHK.TRANS64 P0, [R9+URZ], R4 ;  /* 0x00000004090085a7 */ /* 0x000e64000800007f */
[----:B-1----:R-:W-:Y:S05]  /*a7a0*/  @!P0 BRA `(.L_x_206) ;  /* 0xfffffffc00f08947 */ /* 0x002fea000383ffff */
[----:B------:R-:W-:Y:S05]  /*a7b0*/  BRA `(.L_x_235) ;  /* 0xfffffff400ac7947 */ /* 0x000fea000383ffff */
.L_x_207:
[----:B0-----:R0:W1:Y:S02]  /*a7c0*/  SYNCS.PHASECHK.TRANS64.TRYWAIT P0, [R6+URZ], R5 ;  /* 0x00000005060075a7 */ /* 0x001064000800017f */
[----:B-1----:R-:W-:Y:S05]  /*a7d0*/  @!P0 NANOSLEEP.SYNCS 0x989680 ;  /* 0x009896800000895d */ /* 0x002fea0003900000 */
[----:B------:R-:W1:Y:S02]  /*a7e0*/  @!P0 SYNCS.PHASECHK.TRANS64 P0, [R6+URZ], R5 ;  /* 0x00000005060085a7 */ /* 0x000e64000800007f */
[----:B-1----:R-:W-:Y:S05]  /*a7f0*/  @!P0 BRA `(.L_x_207) ;  /* 0xfffffffc00f08947 */ /* 0x002fea000383ffff */
[----:B------:R-:W-:Y:S05]  /*a800*/  BRA `(.L_x_236) ;  /* 0xfffffff400b47947 */ /* 0x000fea000383ffff */
.L_x_237:
[----:B------:R-:W-:-:S00]  /*a810*/  BRA `(.L_x_237) ;  /* 0xfffffffc00fc7947 */ /* 0x000fc0000383ffff */
[----:B------:R-:W-:-:S00]  /*a820*/  NOP ;  /* 0x0000000000007918 */ /* 0x000fc00000000000 */
        /* <DEDUP_REMOVED lines=13> */
.L_x_238:


//--------------------- .nv.shared._ZN7cutlass13device_kernelINS_4gemm6kernel13GemmUniversalIN4cute5tupleIJiiiiEEENS1_10collective13CollectiveMmaINS1_37MainloopSm90TmaGmmaWarpSpecializedFP8ILi22ENS5_IJNS4_1CILi1EEESB_SB_EEENS1_35KernelTmaWarpSpecializedCooperativeEEENS5_IJNSA_ILi256EEENSA_ILi64EEENSA_ILi32EEEEEENS_12float_e5m2_tENS5_IJlSB_lEEESJ_SK_NS4_8TiledMMAINS4_8MMA_AtomIJNS4_4SM904GMMA30MMA_64x64x32_F32E5M2E5M2_SS_TNILNSO_7ScaleInE1ELSQ_1EEEEEENS4_6LayoutINS5_IJNSA_ILi2EEESB_SB_EEENS5_IJSB_NSA_ILi0EEESW_EEEEENS5_IJNS4_10UnderscoreESZ_SZ_EEEEENS4_13SM90_TMA_LOADENS4_14ComposedLayoutINS4_7SwizzleILi1ELi4ELi3EEENS4_18smem_ptr_flag_bitsILi8EEENST_INS5_IJNSA_ILi8EEESH_EEENS5_IJSH_SB_EEEEEEEvNS4_8identityES12_S1C_vS1D_EENS_8epilogue10collective6detail29Sm90TmaWarpSpecializedAdapterINS1G_15DefaultEpilogueISJ_SK_SK_NS1F_6thread17LinearCombinationISJ_Li1EffLNS1K_9ScaleType4KindE0ELNS_15FloatRoundStyleE2ESJ_EENS1_15EpilogueDefaultEEEEEvvEEEEvNT_6ParamsE --------------------------
	.section	.nv.shared._ZN7cutlass13device_kernelINS_4gemm6kernel13GemmUniversalIN4cute5tupleIJiiiiEEENS1_10collective13CollectiveMmaINS1_37MainloopSm90TmaGmmaWarpSpecializedFP8ILi22ENS5_IJNS4_1CILi1EEESB_SB_EEENS1_35KernelTmaWarpSpecializedCooperativeEEENS5_IJNSA_ILi256EEENSA_ILi64EEENSA_ILi32EEEEEENS_12float_e5m2_tENS5_IJlSB_lEEESJ_SK_NS4_8TiledMMAINS4_8MMA_AtomIJNS4_4SM904GMMA30MMA_64x64x32_F32E5M2E5M2_SS_TNILNSO_7ScaleInE1ELSQ_1EEEEEENS4_6LayoutINS5_IJNSA_ILi2EEESB_SB_EEENS5_IJSB_NSA_ILi0EEESW_EEEEENS5_IJNS4_10UnderscoreESZ_SZ_EEEEENS4_13SM90_TMA_LOADENS4_14ComposedLayoutINS4_7SwizzleILi1ELi4ELi3EEENS4_18smem_ptr_flag_bitsILi8EEENST_INS5_IJNSA_ILi8EEESH_EEENS5_IJSH_SB_EEEEEEEvNS4_8identityES12_S1C_vS1D_EENS_8epilogue10collective6detail29Sm90TmaWarpSpecializedAdapterINS1G_15DefaultEpilogueISJ_SK_SK_NS1F_6thread17LinearCombinationISJ_Li1EffLNS1K_9ScaleType4KindE0ELNS_15FloatRoundStyleE2ESJ_EENS1_15EpilogueDefaultEEEEEvvEEEEvNT_6ParamsE,"aw",@nobits
	.sectionflags	@""
	.align	16
	.zero		1024


//--------------------- .nv.shared.reserved.0     --------------------------
	.section	.nv.shared.reserved.0,"aw",@nobits
	.weak		__nv_reservedSMEM_offset_0_alias
	.size		__nv_reservedSMEM_offset_0_alias, 0, 0
	.other		__nv_reservedSMEM_offset_0_alias,@"STO_CUDA_RESERVED_SHARED STV_DEFAULT"
__nv_reservedSMEM_offset_0_alias:
	.zero		0


//--------------------- .nv.global                --------------------------
	.section	.nv.global,"aw",@nobits
.nv.global:
	.type		_ZN40_INTERNAL_17ac2699_4_k_cu_a0628bf9_202634cute1_E,@object
	.size		_ZN40_INTERNAL_17ac2699_4_k_cu_a0628bf9_202634cute1_E,(_ZN40_INTERNAL_17ac2699_4_k_cu_a0628bf9_202634cuda3std3__45__cpo6cbeginE - _ZN40_INTERNAL_17ac2699_4_k_cu_a0628bf9_202634cute1_E)
_ZN40_INTERNAL_17ac2699_4_k_cu_a0628bf9_202634cute1_E:
	.zero		1
	.type		_ZN40_INTERNAL_17ac2699_4_k_cu_a0628bf9_202634cuda3std3__45__cpo6cbeginE,@object
	.size		_ZN40_INTERNAL_17ac2699_4_k_cu_a0628bf9_202634cuda3std3__45__cpo6cbeginE,(_ZN40_INTERNAL_17ac2699_4_k_cu_a0628bf9_202634cuda3std3__48in_placeE - _ZN40_INTERNAL_17ac2699_4_k_cu_a0628bf9_202634cuda3std3__45__cpo6cbeginE)
_ZN40_INTERNAL_17ac2699_4_k_cu_a0628bf9_202634cuda3std3__45__cpo6cbeginE:
	.zero		1
	.type		_ZN40_INTERNAL_17ac2699_4_k_cu_a0628bf9_202634cuda3std3__48in_placeE,@object
	.size		_ZN40_INTERNAL_17ac2699_4_k_cu_a0628bf9_202634cuda3std3__48in_placeE,(_ZN40_INTERNAL_17ac2699_4_k_cu_a0628bf9_202634cuda3std6ranges3__45__cpo9iter_moveE - _ZN40_INTERNAL_17ac2699_4_k_cu_a0628bf9_202634cuda3std3__48in_placeE)
_ZN40_INTERNAL_17ac2699_4_k_cu_a0628bf9_202634cuda3std3__48in_placeE:
	.zero		1
	.type		_ZN40_INTERNAL_17ac2699_4_k_cu_a0628bf9_202634cuda3std6ranges3__45__cpo9iter_moveE,@object
	.size		_ZN40_INTERNAL_17ac2699_4_k_cu_a0628bf9_202634cuda3std6ranges3__45__cpo9iter_moveE,(_ZN40_INTERNAL_17ac2699_4_k_cu_a0628bf9_202634cuda3std3__45__cpo5beginE - _ZN40_INTERNAL_17ac2699_4_k_cu_a0628bf9_202634cuda3std6ranges3__45__cpo9iter_moveE)
_ZN40_INTERNAL_17ac2699_4_k_cu_a0628bf9_202634cuda3std6ranges3__45__cpo9iter_moveE:
	.zero		1
	.type		_ZN40_INTERNAL_17ac2699_4_k_cu_a0628bf9_202634cuda3std3__45__cpo5beginE,@object
	.size		_ZN40_INTERNAL_17ac2699_4_k_cu_a0628bf9_202634cuda3std3__45__cpo5beginE,(_ZN40_INTERNAL_17ac2699_4_k_cu_a0628bf9_202634cuda3std3__442_GLOBAL__N__17ac2699_4_k_cu_a0628bf9_202636ignoreE - _ZN40_INTERNAL_17ac2699_4_k_cu_a0628bf9_202634cuda3std3__45__cpo5beginE)
_ZN40_INTERNAL_17ac2699_4_k_cu_a0628bf9_202634cuda3std3__45__cpo5beginE:
	.zero		1
	.type		_ZN40_INTERNAL_17ac2699_4_k_cu_a0628bf9_202634cuda3std3__442_GLOBAL__N__17ac2699_4_k_cu_a0628bf9_202636ignoreE,@object
	.size		_ZN40_INTERNAL_17ac2699_4_k_cu_a0628bf9_202634cuda3std3__442_GLOBAL__N__17ac2699_4_k_cu_a0628bf9_202636ignoreE,(_ZN40_INTERNAL_17ac2699_4_k_cu_a0628bf9_202634cute7productE - _ZN40_INTERNAL_17ac2699_4_k_cu_a0628bf9_202634cuda3std3__442_GLOBAL__N__17ac2699_4_k_cu_a0628bf9_202636ignoreE)
_ZN40_INTERNAL_17ac2699_4_k_cu_a0628bf9_202634cuda3std3__442_GLOBAL__N__17ac2699_4_k_cu_a0628bf9_202636ignoreE:
	.zero		1
	.type		_ZN40_INTERNAL_17ac2699_4_k_cu_a0628bf9_202634cute7productE,@object
	.size		_ZN40_INTERNAL_17ac2699_4_k_cu_a0628bf9_202634cute7productE,(_ZN40_INTERNAL_17ac2699_4_k_cu_a0628bf9_202634cuda3std3__45__cpo3endE - _ZN40_INTERNAL_17ac2699_4_k_cu_a0628bf9_202634cute7productE)
_ZN40_INTERNAL_17ac2699_4_k_cu_a0628bf9_202634cute7productE:
	.zero		1
	.type		_ZN40_INTERNAL_17ac2699_4_k_cu_a0628bf9_202634cuda3std3__45__cpo3endE,@object
	.size		_ZN40_INTERNAL_17ac2699_4_k_cu_a0628bf9_202634cuda3std3__45__cpo3endE,(_ZN40_INTERNAL_17ac2699_4_k_cu_a0628bf9_202634cuda3std3__419piecewise_constructE - _ZN40_INTERNAL_17ac2699_4_k_cu_a0628bf9_202634cuda3std3__45__cpo3endE)
_ZN40_INTERNAL_17ac2699_4_k_cu_a0628bf9_202634cuda3std3__45__cpo3endE:
	.zero		1
	.type		_ZN40_INTERNAL_17ac2699_4_k_cu_a0628bf9_202634cuda3std3__419piecewise_constructE,@object
	.size		_ZN40_INTERNAL_17ac2699_4_k_cu_a0628bf9_202634cuda3std3__419piecewise_constructE,(_ZN40_INTERNAL_17ac2699_4_k_cu_a0628bf9_202634cuda3std3__45__cpo4cendE - _ZN40_INTERNAL_17ac2699_4_k_cu_a0628bf9_202634cuda3std3__419piecewise_constructE)
_ZN40_INTERNAL_17ac2699_4_k_cu_a0628bf9_202634cuda3std3__419piecewise_constructE:
	.zero		1
	.type		_ZN40_INTERNAL_17ac2699_4_k_cu_a0628bf9_202634cuda3std3__45__cpo4cendE,@object
	.size		_ZN40_INTERNAL_17ac2699_4_k_cu_a0628bf9_202634cuda3std3__45__cpo4cendE,(_ZN40_INTERNAL_17ac2699_4_k_cu_a0628bf9_202634cuda3std6ranges3__45__cpo4swapE - _ZN40_INTERNAL_17ac2699_4_k_cu_a0628bf9_202634cuda3std3__45__cpo4cendE)
_ZN40_INTERNAL_17ac2699_4_k_cu_a0628bf9_202634cuda3std3__45__cpo4cendE:
	.zero		1
	.type		_ZN40_INTERNAL_17ac2699_4_k_cu_a0628bf9_202634cuda3std6ranges3__45__cpo4swapE,@object
	.size		_ZN40_INTERNAL_17ac2699_4_k_cu_a0628bf9_202634cuda3std6ranges3__45__cpo4swapE,(.L_7 - _ZN40_INTERNAL_17ac2699_4_k_cu_a0628bf9_202634cuda3std6ranges3__45__cpo4swapE)
_ZN40_INTERNAL_17ac2699_4_k_cu_a0628bf9_202634cuda3std6ranges3__45__cpo4swapE:
	.zero		1
.L_7:


//--------------------- .nv.constant0._ZN7cutlass13device_kernelINS_4gemm6kernel13GemmUniversalIN4cute5tupleIJiiiiEEENS1_10collective13CollectiveMmaINS1_37MainloopSm90TmaGmmaWarpSpecializedFP8ILi22ENS5_IJNS4_1CILi1EEESB_SB_EEENS1_35KernelTmaWarpSpecializedCooperativeEEENS5_IJNSA_ILi256EEENSA_ILi64EEENSA_ILi32EEEEEENS_12float_e5m2_tENS5_IJlSB_lEEESJ_SK_NS4_8TiledMMAINS4_8MMA_AtomIJNS4_4SM904GMMA30MMA_64x64x32_F32E5M2E5M2_SS_TNILNSO_7ScaleInE1ELSQ_1EEEEEENS4_6LayoutINS5_IJNSA_ILi2EEESB_SB_EEENS5_IJSB_NSA_ILi0EEESW_EEEEENS5_IJNS4_10UnderscoreESZ_SZ_EEEEENS4_13SM90_TMA_LOADENS4_14ComposedLayoutINS4_7SwizzleILi1ELi4ELi3EEENS4_18smem_ptr_flag_bitsILi8EEENST_INS5_IJNSA_ILi8EEESH_EEENS5_IJSH_SB_EEEEEEEvNS4_8identityES12_S1C_vS1D_EENS_8epilogue10collective6detail29Sm90TmaWarpSpecializedAdapterINS1G_15DefaultEpilogueISJ_SK_SK_NS1F_6thread17LinearCombinationISJ_Li1EffLNS1K_9ScaleType4KindE0ELNS_15FloatRoundStyleE2ESJ_EENS1_15EpilogueDefaultEEEEEvvEEEEvNT_6ParamsE --------------------------
	.section	.nv.constant0._ZN7cutlass13device_kernelINS_4gemm6kernel13GemmUniversalIN4cute5tupleIJiiiiEEENS1_10collective13CollectiveMmaINS1_37MainloopSm90TmaGmmaWarpSpecializedFP8ILi22ENS5_IJNS4_1CILi1EEESB_SB_EEENS1_35KernelTmaWarpSpecializedCooperativeEEENS5_IJNSA_ILi256EEENSA_ILi64EEENSA_ILi32EEEEEENS_12float_e5m2_tENS5_IJlSB_lEEESJ_SK_NS4_8TiledMMAINS4_8MMA_AtomIJNS4_4SM904GMMA30MMA_64x64x32_F32E5M2E5M2_SS_TNILNSO_7ScaleInE1ELSQ_1EEEEEENS4_6LayoutINS5_IJNSA_ILi2EEESB_SB_EEENS5_IJSB_NSA_ILi0EEESW_EEEEENS5_IJNS4_10UnderscoreESZ_SZ_EEEEENS4_13SM90_TMA_LOADENS4_14ComposedLayoutINS4_7SwizzleILi1ELi4ELi3EEENS4_18smem_ptr_flag_bitsILi8EEENST_INS5_IJNSA_ILi8EEESH_EEENS5_IJSH_SB_EEEEEEEvNS4_8identityES12_S1C_vS1D_EENS_8epilogue10collective6detail29Sm90TmaWarpSpecializedAdapterINS1G_15DefaultEpilogueISJ_SK_SK_NS1F_6thread17LinearCombinationISJ_Li1EffLNS1K_9ScaleType4KindE0ELNS_15FloatRoundStyleE2ESJ_EENS1_15EpilogueDefaultEEEEEvvEEEEvNT_6ParamsE,"a",@progbits
	.sectionflags	@""
	.align	4
.nv.constant0._ZN7cutlass13device_kernelINS_4gemm6kernel13GemmUniversalIN4cute5tupleIJiiiiEEENS1_10collective13CollectiveMmaINS1_37MainloopSm90TmaGmmaWarpSpecializedFP8ILi22ENS5_IJNS4_1CILi1EEESB_SB_EEENS1_35KernelTmaWarpSpecializedCooperativeEEENS5_IJNSA_ILi256EEENSA_ILi64EEENSA_ILi32EEEEEENS_12float_e5m2_tENS5_IJlSB_lEEESJ_SK_NS4_8TiledMMAINS4_8MMA_AtomIJNS4_4SM904GMMA30MMA_64x64x32_F32E5M2E5M2_SS_TNILNSO_7ScaleInE1ELSQ_1EEEEEENS4_6LayoutINS5_IJNSA_ILi2EEESB_SB_EEENS5_IJSB_NSA_ILi0EEESW_EEEEENS5_IJNS4_10UnderscoreESZ_SZ_EEEEENS4_13SM90_TMA_LOADENS4_14ComposedLayoutINS4_7SwizzleILi1ELi4ELi3EEENS4_18smem_ptr_flag_bitsILi8EEENST_INS5_IJNSA_ILi8EEESH_EEENS5_IJSH_SB_EEEEEEEvNS4_8identityES12_S1C_vS1D_EENS_8epilogue10collective6detail29Sm90TmaWarpSpecializedAdapterINS1G_15DefaultEpilogueISJ_SK_SK_NS1F_6thread17LinearCombinationISJ_Li1EffLNS1K_9ScaleType4KindE0ELNS_15FloatRoundStyleE2ESJ_EENS1_15EpilogueDefaultEEEEEvvEEEEvNT_6ParamsE:
	.zero		1664


//--------------------- SYMBOLS --------------------------

	.type		.nv.reservedSmem.offset0,@object
	.size		.nv.reservedSmem.offset0,0x4
